//
// Generated by NVIDIA NVVM Compiler
//
// Compiler Build ID: CL-36424714
// Cuda compilation tools, release 13.0, V13.0.88
// Based on NVVM 20.0.0
//

.version 9.0
.target sm_100
.address_size 64

	// .globl	_Z14blurImgKernel1P6uchar3iiPfiS0_
.const .align 4 .b8 dc_filter[324];
.extern .shared .align 16 .b8 s_inPixels[];

.visible .entry _Z14blurImgKernel1P6uchar3iiPfiS0_(
	.param .u64 .ptr .align 1 _Z14blurImgKernel1P6uchar3iiPfiS0__param_0,
	.param .u32 _Z14blurImgKernel1P6uchar3iiPfiS0__param_1,
	.param .u32 _Z14blurImgKernel1P6uchar3iiPfiS0__param_2,
	.param .u64 .ptr .align 1 _Z14blurImgKernel1P6uchar3iiPfiS0__param_3,
	.param .u32 _Z14blurImgKernel1P6uchar3iiPfiS0__param_4,
	.param .u64 .ptr .align 1 _Z14blurImgKernel1P6uchar3iiPfiS0__param_5
)
{
	.reg .pred 	%p<13>;
	.reg .b16 	%rs<46>;
	.reg .b32 	%r<117>;
	.reg .b32 	%f<171>;
	.reg .b64 	%rd<58>;

	ld.param.u64 	%rd4, [_Z14blurImgKernel1P6uchar3iiPfiS0__param_0];
	ld.param.u32 	%r21, [_Z14blurImgKernel1P6uchar3iiPfiS0__param_1];
	ld.param.u32 	%r24, [_Z14blurImgKernel1P6uchar3iiPfiS0__param_2];
	ld.param.u64 	%rd5, [_Z14blurImgKernel1P6uchar3iiPfiS0__param_3];
	ld.param.u32 	%r23, [_Z14blurImgKernel1P6uchar3iiPfiS0__param_4];
	cvta.to.global.u64 	%rd1, %rd4;
	cvta.to.global.u64 	%rd2, %rd5;
	mov.u32 	%r25, %ctaid.y;
	mov.u32 	%r26, %ntid.y;
	mov.u32 	%r27, %tid.y;
	mad.lo.s32 	%r28, %r25, %r26, %r27;
	mov.u32 	%r29, %ctaid.x;
	mov.u32 	%r30, %ntid.x;
	mov.u32 	%r31, %tid.x;
	mad.lo.s32 	%r2, %r29, %r30, %r31;
	setp.ge.s32 	%p1, %r2, %r21;
	setp.ge.s32 	%p2, %r28, %r24;
	or.pred  	%p3, %p1, %p2;
	@%p3 bra 	$L__BB0_16;
	setp.lt.s32 	%p4, %r23, 1;
	mov.f32 	%f165, 0f00000000;
	mov.f32 	%f166, %f165;
	mov.f32 	%f167, %f165;
	@%p4 bra 	$L__BB0_15;
	add.s32 	%r33, %r23, -1;
	shr.u32 	%r34, %r33, 31;
	add.s32 	%r35, %r33, %r34;
	shr.s32 	%r36, %r35, 1;
	sub.s32 	%r3, %r28, %r36;
	sub.s32 	%r4, %r2, %r36;
	add.s32 	%r5, %r21, -1;
	and.b32  	%r6, %r23, 7;
	and.b32  	%r7, %r23, 3;
	and.b32  	%r8, %r23, 2147483640;
	and.b32  	%r9, %r23, 1;
	mov.f32 	%f167, 0f00000000;
	mov.b32 	%r112, 0;
	mov.f32 	%f166, %f167;
	mov.f32 	%f165, %f167;
$L__BB0_3:
	setp.lt.u32 	%p5, %r23, 8;
	mul.lo.s32 	%r11, %r112, %r23;
	add.s32 	%r38, %r3, %r112;
	max.s32 	%r39, %r38, 0;
	add.s32 	%r40, %r24, -1;
	min.s32 	%r41, %r39, %r40;
	mul.lo.s32 	%r12, %r41, %r21;
	mov.b32 	%r115, 0;
	@%p5 bra 	$L__BB0_6;
	mov.b32 	%r113, 0;
$L__BB0_5:
	.pragma "nounroll";
	add.s32 	%r43, %r113, %r11;
	mul.wide.u32 	%rd6, %r43, 4;
	add.s64 	%rd7, %rd2, %rd6;
	ld.global.f32 	%f46, [%rd7];
	add.s32 	%r44, %r4, %r113;
	max.s32 	%r45, %r44, 0;
	min.s32 	%r46, %r45, %r5;
	add.s32 	%r47, %r46, %r12;
	mul.wide.s32 	%rd8, %r47, 3;
	add.s64 	%rd9, %rd1, %rd8;
	ld.global.u8 	%rs1, [%rd9];
	ld.global.u8 	%rs2, [%rd9+1];
	ld.global.u8 	%rs3, [%rd9+2];
	cvt.rn.f32.u16 	%f47, %rs1;
	fma.rn.f32 	%f48, %f46, %f47, %f165;
	cvt.rn.f32.u16 	%f49, %rs2;
	fma.rn.f32 	%f50, %f46, %f49, %f166;
	cvt.rn.f32.u16 	%f51, %rs3;
	fma.rn.f32 	%f52, %f46, %f51, %f167;
	ld.global.f32 	%f53, [%rd7+4];
	add.s32 	%r48, %r44, 1;
	max.s32 	%r49, %r48, 0;
	min.s32 	%r50, %r49, %r5;
	add.s32 	%r51, %r50, %r12;
	mul.wide.s32 	%rd10, %r51, 3;
	add.s64 	%rd11, %rd1, %rd10;
	ld.global.u8 	%rs4, [%rd11];
	ld.global.u8 	%rs5, [%rd11+1];
	ld.global.u8 	%rs6, [%rd11+2];
	cvt.rn.f32.u16 	%f54, %rs4;
	fma.rn.f32 	%f55, %f53, %f54, %f48;
	cvt.rn.f32.u16 	%f56, %rs5;
	fma.rn.f32 	%f57, %f53, %f56, %f50;
	cvt.rn.f32.u16 	%f58, %rs6;
	fma.rn.f32 	%f59, %f53, %f58, %f52;
	ld.global.f32 	%f60, [%rd7+8];
	add.s32 	%r52, %r44, 2;
	max.s32 	%r53, %r52, 0;
	min.s32 	%r54, %r53, %r5;
	add.s32 	%r55, %r54, %r12;
	mul.wide.s32 	%rd12, %r55, 3;
	add.s64 	%rd13, %rd1, %rd12;
	ld.global.u8 	%rs7, [%rd13];
	ld.global.u8 	%rs8, [%rd13+1];
	ld.global.u8 	%rs9, [%rd13+2];
	cvt.rn.f32.u16 	%f61, %rs7;
	fma.rn.f32 	%f62, %f60, %f61, %f55;
	cvt.rn.f32.u16 	%f63, %rs8;
	fma.rn.f32 	%f64, %f60, %f63, %f57;
	cvt.rn.f32.u16 	%f65, %rs9;
	fma.rn.f32 	%f66, %f60, %f65, %f59;
	ld.global.f32 	%f67, [%rd7+12];
	add.s32 	%r56, %r44, 3;
	max.s32 	%r57, %r56, 0;
	min.s32 	%r58, %r57, %r5;
	add.s32 	%r59, %r58, %r12;
	mul.wide.s32 	%rd14, %r59, 3;
	add.s64 	%rd15, %rd1, %rd14;
	ld.global.u8 	%rs10, [%rd15];
	ld.global.u8 	%rs11, [%rd15+1];
	ld.global.u8 	%rs12, [%rd15+2];
	cvt.rn.f32.u16 	%f68, %rs10;
	fma.rn.f32 	%f69, %f67, %f68, %f62;
	cvt.rn.f32.u16 	%f70, %rs11;
	fma.rn.f32 	%f71, %f67, %f70, %f64;
	cvt.rn.f32.u16 	%f72, %rs12;
	fma.rn.f32 	%f73, %f67, %f72, %f66;
	ld.global.f32 	%f74, [%rd7+16];
	add.s32 	%r60, %r44, 4;
	max.s32 	%r61, %r60, 0;
	min.s32 	%r62, %r61, %r5;
	add.s32 	%r63, %r62, %r12;
	mul.wide.s32 	%rd16, %r63, 3;
	add.s64 	%rd17, %rd1, %rd16;
	ld.global.u8 	%rs13, [%rd17];
	ld.global.u8 	%rs14, [%rd17+1];
	ld.global.u8 	%rs15, [%rd17+2];
	cvt.rn.f32.u16 	%f75, %rs13;
	fma.rn.f32 	%f76, %f74, %f75, %f69;
	cvt.rn.f32.u16 	%f77, %rs14;
	fma.rn.f32 	%f78, %f74, %f77, %f71;
	cvt.rn.f32.u16 	%f79, %rs15;
	fma.rn.f32 	%f80, %f74, %f79, %f73;
	ld.global.f32 	%f81, [%rd7+20];
	add.s32 	%r64, %r44, 5;
	max.s32 	%r65, %r64, 0;
	min.s32 	%r66, %r65, %r5;
	add.s32 	%r67, %r66, %r12;
	mul.wide.s32 	%rd18, %r67, 3;
	add.s64 	%rd19, %rd1, %rd18;
	ld.global.u8 	%rs16, [%rd19];
	ld.global.u8 	%rs17, [%rd19+1];
	ld.global.u8 	%rs18, [%rd19+2];
	cvt.rn.f32.u16 	%f82, %rs16;
	fma.rn.f32 	%f83, %f81, %f82, %f76;
	cvt.rn.f32.u16 	%f84, %rs17;
	fma.rn.f32 	%f85, %f81, %f84, %f78;
	cvt.rn.f32.u16 	%f86, %rs18;
	fma.rn.f32 	%f87, %f81, %f86, %f80;
	ld.global.f32 	%f88, [%rd7+24];
	add.s32 	%r68, %r44, 6;
	max.s32 	%r69, %r68, 0;
	min.s32 	%r70, %r69, %r5;
	add.s32 	%r71, %r70, %r12;
	mul.wide.s32 	%rd20, %r71, 3;
	add.s64 	%rd21, %rd1, %rd20;
	ld.global.u8 	%rs19, [%rd21];
	ld.global.u8 	%rs20, [%rd21+1];
	ld.global.u8 	%rs21, [%rd21+2];
	cvt.rn.f32.u16 	%f89, %rs19;
	fma.rn.f32 	%f90, %f88, %f89, %f83;
	cvt.rn.f32.u16 	%f91, %rs20;
	fma.rn.f32 	%f92, %f88, %f91, %f85;
	cvt.rn.f32.u16 	%f93, %rs21;
	fma.rn.f32 	%f94, %f88, %f93, %f87;
	ld.global.f32 	%f95, [%rd7+28];
	add.s32 	%r72, %r44, 7;
	max.s32 	%r73, %r72, 0;
	min.s32 	%r74, %r73, %r5;
	add.s32 	%r75, %r74, %r12;
	mul.wide.s32 	%rd22, %r75, 3;
	add.s64 	%rd23, %rd1, %rd22;
	ld.global.u8 	%rs22, [%rd23];
	ld.global.u8 	%rs23, [%rd23+1];
	ld.global.u8 	%rs24, [%rd23+2];
	cvt.rn.f32.u16 	%f96, %rs22;
	fma.rn.f32 	%f165, %f95, %f96, %f90;
	cvt.rn.f32.u16 	%f97, %rs23;
	fma.rn.f32 	%f166, %f95, %f97, %f92;
	cvt.rn.f32.u16 	%f98, %rs24;
	fma.rn.f32 	%f167, %f95, %f98, %f94;
	add.s32 	%r113, %r113, 8;
	setp.ne.s32 	%p6, %r113, %r8;
	mov.u32 	%r115, %r8;
	@%p6 bra 	$L__BB0_5;
$L__BB0_6:
	setp.eq.s32 	%p7, %r6, 0;
	@%p7 bra 	$L__BB0_14;
	add.s32 	%r76, %r6, -1;
	setp.lt.u32 	%p8, %r76, 3;
	@%p8 bra 	$L__BB0_9;
	add.s32 	%r77, %r115, %r11;
	mul.wide.u32 	%rd24, %r77, 4;
	add.s64 	%rd25, %rd2, %rd24;
	ld.global.f32 	%f100, [%rd25];
	add.s32 	%r78, %r4, %r115;
	max.s32 	%r79, %r78, 0;
	min.s32 	%r80, %r79, %r5;
	add.s32 	%r81, %r80, %r12;
	mul.wide.s32 	%rd26, %r81, 3;
	add.s64 	%rd27, %rd1, %rd26;
	ld.global.u8 	%rs25, [%rd27];
	ld.global.u8 	%rs26, [%rd27+1];
	ld.global.u8 	%rs27, [%rd27+2];
	cvt.rn.f32.u16 	%f101, %rs25;
	fma.rn.f32 	%f102, %f100, %f101, %f165;
	cvt.rn.f32.u16 	%f103, %rs26;
	fma.rn.f32 	%f104, %f100, %f103, %f166;
	cvt.rn.f32.u16 	%f105, %rs27;
	fma.rn.f32 	%f106, %f100, %f105, %f167;
	cvt.u64.u32 	%rd28, %r11;
	cvt.u64.u32 	%rd29, %r115;
	add.s64 	%rd30, %rd29, %rd28;
	shl.b64 	%rd31, %rd30, 2;
	add.s64 	%rd32, %rd2, %rd31;
	ld.global.f32 	%f107, [%rd32+4];
	add.s32 	%r82, %r78, 1;
	max.s32 	%r83, %r82, 0;
	min.s32 	%r84, %r83, %r5;
	add.s32 	%r85, %r84, %r12;
	mul.wide.s32 	%rd33, %r85, 3;
	add.s64 	%rd34, %rd1, %rd33;
	ld.global.u8 	%rs28, [%rd34];
	ld.global.u8 	%rs29, [%rd34+1];
	ld.global.u8 	%rs30, [%rd34+2];
	cvt.rn.f32.u16 	%f108, %rs28;
	fma.rn.f32 	%f109, %f107, %f108, %f102;
	cvt.rn.f32.u16 	%f110, %rs29;
	fma.rn.f32 	%f111, %f107, %f110, %f104;
	cvt.rn.f32.u16 	%f112, %rs30;
	fma.rn.f32 	%f113, %f107, %f112, %f106;
	ld.global.f32 	%f114, [%rd32+8];
	add.s32 	%r86, %r78, 2;
	max.s32 	%r87, %r86, 0;
	min.s32 	%r88, %r87, %r5;
	add.s32 	%r89, %r88, %r12;
	mul.wide.s32 	%rd35, %r89, 3;
	add.s64 	%rd36, %rd1, %rd35;
	ld.global.u8 	%rs31, [%rd36];
	ld.global.u8 	%rs32, [%rd36+1];
	ld.global.u8 	%rs33, [%rd36+2];
	cvt.rn.f32.u16 	%f115, %rs31;
	fma.rn.f32 	%f116, %f114, %f115, %f109;
	cvt.rn.f32.u16 	%f117, %rs32;
	fma.rn.f32 	%f118, %f114, %f117, %f111;
	cvt.rn.f32.u16 	%f119, %rs33;
	fma.rn.f32 	%f120, %f114, %f119, %f113;
	ld.global.f32 	%f121, [%rd32+12];
	add.s32 	%r90, %r78, 3;
	max.s32 	%r91, %r90, 0;
	min.s32 	%r92, %r91, %r5;
	add.s32 	%r93, %r92, %r12;
	mul.wide.s32 	%rd37, %r93, 3;
	add.s64 	%rd38, %rd1, %rd37;
	ld.global.u8 	%rs34, [%rd38];
	ld.global.u8 	%rs35, [%rd38+1];
	ld.global.u8 	%rs36, [%rd38+2];
	cvt.rn.f32.u16 	%f122, %rs34;
	fma.rn.f32 	%f165, %f121, %f122, %f116;
	cvt.rn.f32.u16 	%f123, %rs35;
	fma.rn.f32 	%f166, %f121, %f123, %f118;
	cvt.rn.f32.u16 	%f124, %rs36;
	fma.rn.f32 	%f167, %f121, %f124, %f120;
	add.s32 	%r115, %r115, 4;
$L__BB0_9:
	setp.eq.s32 	%p9, %r7, 0;
	@%p9 bra 	$L__BB0_14;
	setp.eq.s32 	%p10, %r7, 1;
	@%p10 bra 	$L__BB0_12;
	add.s32 	%r94, %r115, %r11;
	mul.wide.u32 	%rd39, %r94, 4;
	add.s64 	%rd40, %rd2, %rd39;
	ld.global.f32 	%f126, [%rd40];
	add.s32 	%r95, %r4, %r115;
	max.s32 	%r96, %r95, 0;
	min.s32 	%r97, %r96, %r5;
	add.s32 	%r98, %r97, %r12;
	mul.wide.s32 	%rd41, %r98, 3;
	add.s64 	%rd42, %rd1, %rd41;
	ld.global.u8 	%rs37, [%rd42];
	ld.global.u8 	%rs38, [%rd42+1];
	ld.global.u8 	%rs39, [%rd42+2];
	cvt.rn.f32.u16 	%f127, %rs37;
	fma.rn.f32 	%f128, %f126, %f127, %f165;
	cvt.rn.f32.u16 	%f129, %rs38;
	fma.rn.f32 	%f130, %f126, %f129, %f166;
	cvt.rn.f32.u16 	%f131, %rs39;
	fma.rn.f32 	%f132, %f126, %f131, %f167;
	cvt.u64.u32 	%rd43, %r11;
	cvt.u64.u32 	%rd44, %r115;
	add.s64 	%rd45, %rd44, %rd43;
	shl.b64 	%rd46, %rd45, 2;
	add.s64 	%rd47, %rd2, %rd46;
	ld.global.f32 	%f133, [%rd47+4];
	add.s32 	%r99, %r95, 1;
	max.s32 	%r100, %r99, 0;
	min.s32 	%r101, %r100, %r5;
	add.s32 	%r102, %r101, %r12;
	mul.wide.s32 	%rd48, %r102, 3;
	add.s64 	%rd49, %rd1, %rd48;
	ld.global.u8 	%rs40, [%rd49];
	ld.global.u8 	%rs41, [%rd49+1];
	ld.global.u8 	%rs42, [%rd49+2];
	cvt.rn.f32.u16 	%f134, %rs40;
	fma.rn.f32 	%f165, %f133, %f134, %f128;
	cvt.rn.f32.u16 	%f135, %rs41;
	fma.rn.f32 	%f166, %f133, %f135, %f130;
	cvt.rn.f32.u16 	%f136, %rs42;
	fma.rn.f32 	%f167, %f133, %f136, %f132;
	add.s32 	%r115, %r115, 2;
$L__BB0_12:
	setp.eq.s32 	%p11, %r9, 0;
	@%p11 bra 	$L__BB0_14;
	add.s32 	%r103, %r115, %r11;
	mul.wide.u32 	%rd50, %r103, 4;
	add.s64 	%rd51, %rd2, %rd50;
	ld.global.f32 	%f137, [%rd51];
	add.s32 	%r104, %r4, %r115;
	max.s32 	%r105, %r104, 0;
	min.s32 	%r106, %r105, %r5;
	add.s32 	%r107, %r106, %r12;
	mul.wide.s32 	%rd52, %r107, 3;
	add.s64 	%rd53, %rd1, %rd52;
	ld.global.u8 	%rs43, [%rd53];
	ld.global.u8 	%rs44, [%rd53+1];
	ld.global.u8 	%rs45, [%rd53+2];
	cvt.rn.f32.u16 	%f138, %rs43;
	fma.rn.f32 	%f165, %f137, %f138, %f165;
	cvt.rn.f32.u16 	%f139, %rs44;
	fma.rn.f32 	%f166, %f137, %f139, %f166;
	cvt.rn.f32.u16 	%f140, %rs45;
	fma.rn.f32 	%f167, %f137, %f140, %f167;
$L__BB0_14:
	add.s32 	%r112, %r112, 1;
	setp.ne.s32 	%p12, %r112, %r23;
	@%p12 bra 	$L__BB0_3;
$L__BB0_15:
	ld.param.u64 	%rd57, [_Z14blurImgKernel1P6uchar3iiPfiS0__param_5];
	cvt.rzi.u32.f32 	%r108, %f165;
	cvt.rzi.u32.f32 	%r109, %f166;
	cvt.rzi.u32.f32 	%r110, %f167;
	mad.lo.s32 	%r111, %r21, %r28, %r2;
	cvta.to.global.u64 	%rd54, %rd57;
	mul.wide.s32 	%rd55, %r111, 3;
	add.s64 	%rd56, %rd54, %rd55;
	st.global.u8 	[%rd56], %r108;
	st.global.u8 	[%rd56+1], %r109;
	st.global.u8 	[%rd56+2], %r110;
$L__BB0_16:
	ret;

}
	// .globl	_Z14blurImgKernel2P6uchar3iiPfiS0_
.visible .entry _Z14blurImgKernel2P6uchar3iiPfiS0_(
	.param .u64 .ptr .align 1 _Z14blurImgKernel2P6uchar3iiPfiS0__param_0,
	.param .u32 _Z14blurImgKernel2P6uchar3iiPfiS0__param_1,
	.param .u32 _Z14blurImgKernel2P6uchar3iiPfiS0__param_2,
	.param .u64 .ptr .align 1 _Z14blurImgKernel2P6uchar3iiPfiS0__param_3,
	.param .u32 _Z14blurImgKernel2P6uchar3iiPfiS0__param_4,
	.param .u64 .ptr .align 1 _Z14blurImgKernel2P6uchar3iiPfiS0__param_5
)
{
	.reg .pred 	%p<16>;
	.reg .b16 	%rs<73>;
	.reg .b32 	%r<116>;
	.reg .b32 	%f<171>;
	.reg .b64 	%rd<49>;

	ld.param.u64 	%rd7, [_Z14blurImgKernel2P6uchar3iiPfiS0__param_0];
	ld.param.u32 	%r42, [_Z14blurImgKernel2P6uchar3iiPfiS0__param_1];
	ld.param.u32 	%r45, [_Z14blurImgKernel2P6uchar3iiPfiS0__param_2];
	ld.param.u64 	%rd8, [_Z14blurImgKernel2P6uchar3iiPfiS0__param_3];
	ld.param.u32 	%r44, [_Z14blurImgKernel2P6uchar3iiPfiS0__param_4];
	ld.param.u64 	%rd6, [_Z14blurImgKernel2P6uchar3iiPfiS0__param_5];
	cvta.to.global.u64 	%rd1, %rd8;
	cvta.to.global.u64 	%rd2, %rd7;
	shr.s32 	%r1, %r44, 1;
	mov.u32 	%r46, %ctaid.y;
	mov.u32 	%r2, %ntid.y;
	mov.u32 	%r3, %tid.y;
	mad.lo.s32 	%r47, %r46, %r2, %r3;
	mov.u32 	%r48, %ctaid.x;
	mov.u32 	%r5, %ntid.x;
	mov.u32 	%r6, %tid.x;
	mad.lo.s32 	%r7, %r48, %r5, %r6;
	setp.ge.s32 	%p1, %r7, %r42;
	setp.ge.s32 	%p2, %r47, %r45;
	or.pred  	%p3, %p1, %p2;
	@%p3 bra 	$L__BB1_21;
	mul.lo.s32 	%r8, %r42, %r47;
	add.s32 	%r9, %r8, %r7;
	add.s32 	%r49, %r5, %r44;
	add.s32 	%r10, %r49, -1;
	add.s32 	%r11, %r1, %r3;
	mul.lo.s32 	%r12, %r11, %r10;
	add.s32 	%r13, %r1, %r6;
	add.s32 	%r50, %r13, %r12;
	mov.u32 	%r51, s_inPixels;
	mad.lo.s32 	%r14, %r50, 3, %r51;
	mul.wide.s32 	%rd9, %r9, 3;
	add.s64 	%rd10, %rd2, %rd9;
	ld.global.u8 	%rs1, [%rd10];
	ld.global.u8 	%rs2, [%rd10+1];
	ld.global.u8 	%rs3, [%rd10+2];
	st.shared.u8 	[%r14], %rs1;
	st.shared.u8 	[%r14+1], %rs2;
	st.shared.u8 	[%r14+2], %rs3;
	sub.s32 	%r52, %r47, %r1;
	max.s32 	%r15, %r52, 0;
	add.s32 	%r53, %r47, %r2;
	add.s32 	%r54, %r45, -1;
	min.u32 	%r16, %r53, %r54;
	sub.s32 	%r55, %r7, %r1;
	max.s32 	%r17, %r55, 0;
	add.s32 	%r56, %r7, %r5;
	add.s32 	%r57, %r42, -1;
	min.u32 	%r18, %r56, %r57;
	setp.ge.u32 	%p4, %r3, %r1;
	@%p4 bra 	$L__BB1_3;
	mad.lo.s32 	%r58, %r10, %r3, %r13;
	mov.u32 	%r59, s_inPixels;
	mad.lo.s32 	%r60, %r58, 3, %r59;
	mad.lo.s32 	%r61, %r15, %r42, %r7;
	mul.wide.s32 	%rd11, %r61, 3;
	add.s64 	%rd12, %rd2, %rd11;
	ld.global.u8 	%rs4, [%rd12];
	ld.global.u8 	%rs5, [%rd12+1];
	ld.global.u8 	%rs6, [%rd12+2];
	st.shared.u8 	[%r60], %rs4;
	st.shared.u8 	[%r60+1], %rs5;
	st.shared.u8 	[%r60+2], %rs6;
	add.s32 	%r62, %r11, %r2;
	mad.lo.s32 	%r63, %r62, %r10, %r13;
	mad.lo.s32 	%r64, %r63, 3, %r59;
	mad.lo.s32 	%r65, %r16, %r42, %r7;
	mul.wide.s32 	%rd13, %r65, 3;
	add.s64 	%rd14, %rd2, %rd13;
	ld.global.u8 	%rs7, [%rd14];
	ld.global.u8 	%rs8, [%rd14+1];
	ld.global.u8 	%rs9, [%rd14+2];
	st.shared.u8 	[%r64], %rs7;
	st.shared.u8 	[%r64+1], %rs8;
	st.shared.u8 	[%r64+2], %rs9;
$L__BB1_3:
	setp.ge.u32 	%p5, %r6, %r1;
	@%p5 bra 	$L__BB1_6;
	setp.ge.u32 	%p6, %r3, %r1;
	add.s32 	%r66, %r12, %r6;
	mov.u32 	%r67, s_inPixels;
	mad.lo.s32 	%r68, %r66, 3, %r67;
	add.s32 	%r69, %r17, %r8;
	mul.wide.s32 	%rd15, %r69, 3;
	add.s64 	%rd16, %rd2, %rd15;
	ld.global.u8 	%rs10, [%rd16];
	ld.global.u8 	%rs11, [%rd16+1];
	ld.global.u8 	%rs12, [%rd16+2];
	st.shared.u8 	[%r68], %rs10;
	st.shared.u8 	[%r68+1], %rs11;
	st.shared.u8 	[%r68+2], %rs12;
	mad.lo.s32 	%r70, %r5, 3, %r14;
	add.s32 	%r71, %r18, %r8;
	mul.wide.s32 	%rd17, %r71, 3;
	add.s64 	%rd18, %rd2, %rd17;
	ld.global.u8 	%rs13, [%rd18];
	ld.global.u8 	%rs14, [%rd18+1];
	ld.global.u8 	%rs15, [%rd18+2];
	st.shared.u8 	[%r70], %rs13;
	st.shared.u8 	[%r70+1], %rs14;
	st.shared.u8 	[%r70+2], %rs15;
	@%p6 bra 	$L__BB1_6;
	mul.lo.s32 	%r72, %r10, %r3;
	add.s32 	%r73, %r72, %r6;
	mad.lo.s32 	%r75, %r73, 3, %r67;
	mul.lo.s32 	%r76, %r15, %r42;
	add.s32 	%r77, %r76, %r17;
	mul.wide.s32 	%rd19, %r77, 3;
	add.s64 	%rd20, %rd2, %rd19;
	ld.global.u8 	%rs16, [%rd20];
	ld.global.u8 	%rs17, [%rd20+1];
	ld.global.u8 	%rs18, [%rd20+2];
	st.shared.u8 	[%r75], %rs16;
	st.shared.u8 	[%r75+1], %rs17;
	st.shared.u8 	[%r75+2], %rs18;
	add.s32 	%r78, %r13, %r5;
	add.s32 	%r79, %r78, %r72;
	mad.lo.s32 	%r80, %r79, 3, %r67;
	add.s32 	%r81, %r76, %r18;
	mul.wide.s32 	%rd21, %r81, 3;
	add.s64 	%rd22, %rd2, %rd21;
	ld.global.u8 	%rs19, [%rd22];
	ld.global.u8 	%rs20, [%rd22+1];
	ld.global.u8 	%rs21, [%rd22+2];
	st.shared.u8 	[%r80], %rs19;
	st.shared.u8 	[%r80+1], %rs20;
	st.shared.u8 	[%r80+2], %rs21;
	add.s32 	%r82, %r11, %r2;
	mul.lo.s32 	%r83, %r82, %r10;
	add.s32 	%r84, %r83, %r6;
	mad.lo.s32 	%r85, %r84, 3, %r67;
	mul.lo.s32 	%r86, %r16, %r42;
	add.s32 	%r87, %r17, %r86;
	mul.wide.s32 	%rd23, %r87, 3;
	add.s64 	%rd24, %rd2, %rd23;
	ld.global.u8 	%rs22, [%rd24];
	ld.global.u8 	%rs23, [%rd24+1];
	ld.global.u8 	%rs24, [%rd24+2];
	st.shared.u8 	[%r85], %rs22;
	st.shared.u8 	[%r85+1], %rs23;
	st.shared.u8 	[%r85+2], %rs24;
	add.s32 	%r88, %r78, %r83;
	mad.lo.s32 	%r89, %r88, 3, %r67;
	add.s32 	%r90, %r86, %r18;
	mul.wide.s32 	%rd25, %r90, 3;
	add.s64 	%rd26, %rd2, %rd25;
	ld.global.u8 	%rs25, [%rd26];
	ld.global.u8 	%rs26, [%rd26+1];
	ld.global.u8 	%rs27, [%rd26+2];
	st.shared.u8 	[%r89], %rs25;
	st.shared.u8 	[%r89+1], %rs26;
	st.shared.u8 	[%r89+2], %rs27;
$L__BB1_6:
	bar.sync 	0;
	setp.lt.s32 	%p7, %r44, 1;
	mov.f32 	%f165, 0f00000000;
	mov.f32 	%f166, %f165;
	mov.f32 	%f167, %f165;
	@%p7 bra 	$L__BB1_20;
	and.b32  	%r19, %r44, 7;
	add.s32 	%r20, %r19, -1;
	and.b32  	%r21, %r44, 3;
	and.b32  	%r22, %r44, 2147483640;
	and.b32  	%r23, %r44, 1;
	neg.s32 	%r24, %r22;
	mov.u32 	%r92, s_inPixels;
	mad.lo.s32 	%r93, %r6, 3, %r92;
	add.s32 	%r25, %r93, 11;
	mul.lo.s32 	%r26, %r10, 3;
	mov.f32 	%f167, 0f00000000;
	mov.b32 	%r110, 0;
	mov.f32 	%f166, %f167;
	mov.f32 	%f165, %f167;
$L__BB1_8:
	setp.lt.u32 	%p8, %r44, 8;
	mul.lo.s32 	%r28, %r110, %r44;
	add.s32 	%r29, %r110, %r3;
	mad.lo.s32 	%r30, %r29, %r10, %r6;
	mov.b32 	%r114, 0;
	@%p8 bra 	$L__BB1_11;
	mad.lo.s32 	%r111, %r26, %r29, %r25;
	mul.wide.u32 	%rd27, %r28, 4;
	add.s64 	%rd28, %rd1, %rd27;
	add.s64 	%rd48, %rd28, 16;
	mov.u32 	%r112, %r24;
$L__BB1_10:
	.pragma "nounroll";
	ld.global.f32 	%f46, [%rd48+-16];
	ld.shared.u8 	%rs28, [%r111+-11];
	ld.shared.u8 	%rs29, [%r111+-10];
	ld.shared.u8 	%rs30, [%r111+-9];
	cvt.rn.f32.u16 	%f47, %rs28;
	fma.rn.f32 	%f48, %f46, %f47, %f165;
	cvt.rn.f32.u16 	%f49, %rs29;
	fma.rn.f32 	%f50, %f46, %f49, %f166;
	cvt.rn.f32.u16 	%f51, %rs30;
	fma.rn.f32 	%f52, %f46, %f51, %f167;
	ld.global.f32 	%f53, [%rd48+-12];
	ld.shared.u8 	%rs31, [%r111+-8];
	ld.shared.u8 	%rs32, [%r111+-7];
	ld.shared.u8 	%rs33, [%r111+-6];
	cvt.rn.f32.u16 	%f54, %rs31;
	fma.rn.f32 	%f55, %f53, %f54, %f48;
	cvt.rn.f32.u16 	%f56, %rs32;
	fma.rn.f32 	%f57, %f53, %f56, %f50;
	cvt.rn.f32.u16 	%f58, %rs33;
	fma.rn.f32 	%f59, %f53, %f58, %f52;
	ld.global.f32 	%f60, [%rd48+-8];
	ld.shared.u8 	%rs34, [%r111+-5];
	ld.shared.u8 	%rs35, [%r111+-4];
	ld.shared.u8 	%rs36, [%r111+-3];
	cvt.rn.f32.u16 	%f61, %rs34;
	fma.rn.f32 	%f62, %f60, %f61, %f55;
	cvt.rn.f32.u16 	%f63, %rs35;
	fma.rn.f32 	%f64, %f60, %f63, %f57;
	cvt.rn.f32.u16 	%f65, %rs36;
	fma.rn.f32 	%f66, %f60, %f65, %f59;
	ld.global.f32 	%f67, [%rd48+-4];
	ld.shared.u8 	%rs37, [%r111+-2];
	ld.shared.u8 	%rs38, [%r111+-1];
	ld.shared.u8 	%rs39, [%r111];
	cvt.rn.f32.u16 	%f68, %rs37;
	fma.rn.f32 	%f69, %f67, %f68, %f62;
	cvt.rn.f32.u16 	%f70, %rs38;
	fma.rn.f32 	%f71, %f67, %f70, %f64;
	cvt.rn.f32.u16 	%f72, %rs39;
	fma.rn.f32 	%f73, %f67, %f72, %f66;
	ld.global.f32 	%f74, [%rd48];
	ld.shared.u8 	%rs40, [%r111+1];
	ld.shared.u8 	%rs41, [%r111+2];
	ld.shared.u8 	%rs42, [%r111+3];
	cvt.rn.f32.u16 	%f75, %rs40;
	fma.rn.f32 	%f76, %f74, %f75, %f69;
	cvt.rn.f32.u16 	%f77, %rs41;
	fma.rn.f32 	%f78, %f74, %f77, %f71;
	cvt.rn.f32.u16 	%f79, %rs42;
	fma.rn.f32 	%f80, %f74, %f79, %f73;
	ld.global.f32 	%f81, [%rd48+4];
	ld.shared.u8 	%rs43, [%r111+4];
	ld.shared.u8 	%rs44, [%r111+5];
	ld.shared.u8 	%rs45, [%r111+6];
	cvt.rn.f32.u16 	%f82, %rs43;
	fma.rn.f32 	%f83, %f81, %f82, %f76;
	cvt.rn.f32.u16 	%f84, %rs44;
	fma.rn.f32 	%f85, %f81, %f84, %f78;
	cvt.rn.f32.u16 	%f86, %rs45;
	fma.rn.f32 	%f87, %f81, %f86, %f80;
	ld.global.f32 	%f88, [%rd48+8];
	ld.shared.u8 	%rs46, [%r111+7];
	ld.shared.u8 	%rs47, [%r111+8];
	ld.shared.u8 	%rs48, [%r111+9];
	cvt.rn.f32.u16 	%f89, %rs46;
	fma.rn.f32 	%f90, %f88, %f89, %f83;
	cvt.rn.f32.u16 	%f91, %rs47;
	fma.rn.f32 	%f92, %f88, %f91, %f85;
	cvt.rn.f32.u16 	%f93, %rs48;
	fma.rn.f32 	%f94, %f88, %f93, %f87;
	ld.global.f32 	%f95, [%rd48+12];
	ld.shared.u8 	%rs49, [%r111+10];
	ld.shared.u8 	%rs50, [%r111+11];
	ld.shared.u8 	%rs51, [%r111+12];
	cvt.rn.f32.u16 	%f96, %rs49;
	fma.rn.f32 	%f165, %f95, %f96, %f90;
	cvt.rn.f32.u16 	%f97, %rs50;
	fma.rn.f32 	%f166, %f95, %f97, %f92;
	cvt.rn.f32.u16 	%f98, %rs51;
	fma.rn.f32 	%f167, %f95, %f98, %f94;
	add.s32 	%r112, %r112, 8;
	add.s32 	%r111, %r111, 24;
	add.s64 	%rd48, %rd48, 32;
	setp.ne.s32 	%p9, %r112, 0;
	mov.u32 	%r114, %r22;
	@%p9 bra 	$L__BB1_10;
$L__BB1_11:
	setp.eq.s32 	%p10, %r19, 0;
	@%p10 bra 	$L__BB1_19;
	setp.lt.u32 	%p11, %r20, 3;
	@%p11 bra 	$L__BB1_14;
	add.s32 	%r95, %r114, %r28;
	mul.wide.u32 	%rd29, %r95, 4;
	add.s64 	%rd30, %rd1, %rd29;
	ld.global.f32 	%f100, [%rd30];
	add.s32 	%r96, %r30, %r114;
	mov.u32 	%r97, s_inPixels;
	mad.lo.s32 	%r98, %r96, 3, %r97;
	ld.shared.u8 	%rs52, [%r98];
	ld.shared.u8 	%rs53, [%r98+1];
	ld.shared.u8 	%rs54, [%r98+2];
	cvt.rn.f32.u16 	%f101, %rs52;
	fma.rn.f32 	%f102, %f100, %f101, %f165;
	cvt.rn.f32.u16 	%f103, %rs53;
	fma.rn.f32 	%f104, %f100, %f103, %f166;
	cvt.rn.f32.u16 	%f105, %rs54;
	fma.rn.f32 	%f106, %f100, %f105, %f167;
	cvt.u64.u32 	%rd31, %r28;
	cvt.u64.u32 	%rd32, %r114;
	add.s64 	%rd33, %rd32, %rd31;
	shl.b64 	%rd34, %rd33, 2;
	add.s64 	%rd35, %rd1, %rd34;
	ld.global.f32 	%f107, [%rd35+4];
	ld.shared.u8 	%rs55, [%r98+3];
	ld.shared.u8 	%rs56, [%r98+4];
	ld.shared.u8 	%rs57, [%r98+5];
	cvt.rn.f32.u16 	%f108, %rs55;
	fma.rn.f32 	%f109, %f107, %f108, %f102;
	cvt.rn.f32.u16 	%f110, %rs56;
	fma.rn.f32 	%f111, %f107, %f110, %f104;
	cvt.rn.f32.u16 	%f112, %rs57;
	fma.rn.f32 	%f113, %f107, %f112, %f106;
	ld.global.f32 	%f114, [%rd35+8];
	ld.shared.u8 	%rs58, [%r98+6];
	ld.shared.u8 	%rs59, [%r98+7];
	ld.shared.u8 	%rs60, [%r98+8];
	cvt.rn.f32.u16 	%f115, %rs58;
	fma.rn.f32 	%f116, %f114, %f115, %f109;
	cvt.rn.f32.u16 	%f117, %rs59;
	fma.rn.f32 	%f118, %f114, %f117, %f111;
	cvt.rn.f32.u16 	%f119, %rs60;
	fma.rn.f32 	%f120, %f114, %f119, %f113;
	ld.global.f32 	%f121, [%rd35+12];
	ld.shared.u8 	%rs61, [%r98+9];
	ld.shared.u8 	%rs62, [%r98+10];
	ld.shared.u8 	%rs63, [%r98+11];
	cvt.rn.f32.u16 	%f122, %rs61;
	fma.rn.f32 	%f165, %f121, %f122, %f116;
	cvt.rn.f32.u16 	%f123, %rs62;
	fma.rn.f32 	%f166, %f121, %f123, %f118;
	cvt.rn.f32.u16 	%f124, %rs63;
	fma.rn.f32 	%f167, %f121, %f124, %f120;
	add.s32 	%r114, %r114, 4;
$L__BB1_14:
	setp.eq.s32 	%p12, %r21, 0;
	@%p12 bra 	$L__BB1_19;
	setp.eq.s32 	%p13, %r21, 1;
	@%p13 bra 	$L__BB1_17;
	add.s32 	%r99, %r114, %r28;
	mul.wide.u32 	%rd36, %r99, 4;
	add.s64 	%rd37, %rd1, %rd36;
	ld.global.f32 	%f126, [%rd37];
	add.s32 	%r100, %r30, %r114;
	mov.u32 	%r101, s_inPixels;
	mad.lo.s32 	%r102, %r100, 3, %r101;
	ld.shared.u8 	%rs64, [%r102];
	ld.shared.u8 	%rs65, [%r102+1];
	ld.shared.u8 	%rs66, [%r102+2];
	cvt.rn.f32.u16 	%f127, %rs64;
	fma.rn.f32 	%f128, %f126, %f127, %f165;
	cvt.rn.f32.u16 	%f129, %rs65;
	fma.rn.f32 	%f130, %f126, %f129, %f166;
	cvt.rn.f32.u16 	%f131, %rs66;
	fma.rn.f32 	%f132, %f126, %f131, %f167;
	cvt.u64.u32 	%rd38, %r28;
	cvt.u64.u32 	%rd39, %r114;
	add.s64 	%rd40, %rd39, %rd38;
	shl.b64 	%rd41, %rd40, 2;
	add.s64 	%rd42, %rd1, %rd41;
	ld.global.f32 	%f133, [%rd42+4];
	ld.shared.u8 	%rs67, [%r102+3];
	ld.shared.u8 	%rs68, [%r102+4];
	ld.shared.u8 	%rs69, [%r102+5];
	cvt.rn.f32.u16 	%f134, %rs67;
	fma.rn.f32 	%f165, %f133, %f134, %f128;
	cvt.rn.f32.u16 	%f135, %rs68;
	fma.rn.f32 	%f166, %f133, %f135, %f130;
	cvt.rn.f32.u16 	%f136, %rs69;
	fma.rn.f32 	%f167, %f133, %f136, %f132;
	add.s32 	%r114, %r114, 2;
$L__BB1_17:
	setp.eq.s32 	%p14, %r23, 0;
	@%p14 bra 	$L__BB1_19;
	add.s32 	%r103, %r114, %r28;
	mul.wide.u32 	%rd43, %r103, 4;
	add.s64 	%rd44, %rd1, %rd43;
	ld.global.f32 	%f137, [%rd44];
	add.s32 	%r104, %r30, %r114;
	mov.u32 	%r105, s_inPixels;
	mad.lo.s32 	%r106, %r104, 3, %r105;
	ld.shared.u8 	%rs70, [%r106];
	ld.shared.u8 	%rs71, [%r106+1];
	ld.shared.u8 	%rs72, [%r106+2];
	cvt.rn.f32.u16 	%f138, %rs70;
	fma.rn.f32 	%f165, %f137, %f138, %f165;
	cvt.rn.f32.u16 	%f139, %rs71;
	fma.rn.f32 	%f166, %f137, %f139, %f166;
	cvt.rn.f32.u16 	%f140, %rs72;
	fma.rn.f32 	%f167, %f137, %f140, %f167;
$L__BB1_19:
	add.s32 	%r110, %r110, 1;
	setp.ne.s32 	%p15, %r110, %r44;
	@%p15 bra 	$L__BB1_8;
$L__BB1_20:
	cvt.rzi.u32.f32 	%r107, %f165;
	cvt.rzi.u32.f32 	%r108, %f166;
	cvt.rzi.u32.f32 	%r109, %f167;
	cvta.to.global.u64 	%rd45, %rd6;
	mul.wide.s32 	%rd46, %r9, 3;
	add.s64 	%rd47, %rd45, %rd46;
	st.global.u8 	[%rd47], %r107;
	st.global.u8 	[%rd47+1], %r108;
	st.global.u8 	[%rd47+2], %r109;
$L__BB1_21:
	ret;

}
	// .globl	_Z14blurImgKernel3P6uchar3iiiS0_
.visible .entry _Z14blurImgKernel3P6uchar3iiiS0_(
	.param .u64 .ptr .align 1 _Z14blurImgKernel3P6uchar3iiiS0__param_0,
	.param .u32 _Z14blurImgKernel3P6uchar3iiiS0__param_1,
	.param .u32 _Z14blurImgKernel3P6uchar3iiiS0__param_2,
	.param .u32 _Z14blurImgKernel3P6uchar3iiiS0__param_3,
	.param .u64 .ptr .align 1 _Z14blurImgKernel3P6uchar3iiiS0__param_4
)
{
	.reg .pred 	%p<16>;
	.reg .b16 	%rs<73>;
	.reg .b32 	%r<116>;
	.reg .b32 	%f<171>;
	.reg .b64 	%rd<51>;

	ld.param.u64 	%rd6, [_Z14blurImgKernel3P6uchar3iiiS0__param_0];
	ld.param.u32 	%r42, [_Z14blurImgKernel3P6uchar3iiiS0__param_1];
	ld.param.u32 	%r45, [_Z14blurImgKernel3P6uchar3iiiS0__param_2];
	ld.param.u32 	%r44, [_Z14blurImgKernel3P6uchar3iiiS0__param_3];
	ld.param.u64 	%rd5, [_Z14blurImgKernel3P6uchar3iiiS0__param_4];
	cvta.to.global.u64 	%rd1, %rd6;
	shr.s32 	%r1, %r44, 1;
	mov.u32 	%r46, %ctaid.y;
	mov.u32 	%r2, %ntid.y;
	mov.u32 	%r3, %tid.y;
	mad.lo.s32 	%r47, %r46, %r2, %r3;
	mov.u32 	%r48, %ctaid.x;
	mov.u32 	%r5, %ntid.x;
	mov.u32 	%r6, %tid.x;
	mad.lo.s32 	%r7, %r48, %r5, %r6;
	setp.ge.s32 	%p1, %r7, %r42;
	setp.ge.s32 	%p2, %r47, %r45;
	or.pred  	%p3, %p1, %p2;
	@%p3 bra 	$L__BB2_21;
	mul.lo.s32 	%r8, %r42, %r47;
	add.s32 	%r9, %r8, %r7;
	add.s32 	%r49, %r5, %r44;
	add.s32 	%r10, %r49, -1;
	add.s32 	%r11, %r1, %r3;
	mul.lo.s32 	%r12, %r11, %r10;
	add.s32 	%r13, %r1, %r6;
	add.s32 	%r50, %r13, %r12;
	mov.u32 	%r51, s_inPixels;
	mad.lo.s32 	%r14, %r50, 3, %r51;
	mul.wide.s32 	%rd7, %r9, 3;
	add.s64 	%rd8, %rd1, %rd7;
	ld.global.u8 	%rs1, [%rd8];
	ld.global.u8 	%rs2, [%rd8+1];
	ld.global.u8 	%rs3, [%rd8+2];
	st.shared.u8 	[%r14], %rs1;
	st.shared.u8 	[%r14+1], %rs2;
	st.shared.u8 	[%r14+2], %rs3;
	sub.s32 	%r52, %r47, %r1;
	max.s32 	%r15, %r52, 0;
	add.s32 	%r53, %r47, %r2;
	add.s32 	%r54, %r45, -1;
	min.u32 	%r16, %r53, %r54;
	sub.s32 	%r55, %r7, %r1;
	max.s32 	%r17, %r55, 0;
	add.s32 	%r56, %r7, %r5;
	add.s32 	%r57, %r42, -1;
	min.u32 	%r18, %r56, %r57;
	setp.ge.u32 	%p4, %r3, %r1;
	@%p4 bra 	$L__BB2_3;
	mad.lo.s32 	%r58, %r10, %r3, %r13;
	mad.lo.s32 	%r60, %r58, 3, %r51;
	mad.lo.s32 	%r61, %r15, %r42, %r7;
	mul.wide.s32 	%rd9, %r61, 3;
	add.s64 	%rd10, %rd1, %rd9;
	ld.global.u8 	%rs4, [%rd10];
	ld.global.u8 	%rs5, [%rd10+1];
	ld.global.u8 	%rs6, [%rd10+2];
	st.shared.u8 	[%r60], %rs4;
	st.shared.u8 	[%r60+1], %rs5;
	st.shared.u8 	[%r60+2], %rs6;
	add.s32 	%r62, %r11, %r2;
	mad.lo.s32 	%r63, %r62, %r10, %r13;
	mad.lo.s32 	%r64, %r63, 3, %r51;
	mad.lo.s32 	%r65, %r16, %r42, %r7;
	mul.wide.s32 	%rd11, %r65, 3;
	add.s64 	%rd12, %rd1, %rd11;
	ld.global.u8 	%rs7, [%rd12];
	ld.global.u8 	%rs8, [%rd12+1];
	ld.global.u8 	%rs9, [%rd12+2];
	st.shared.u8 	[%r64], %rs7;
	st.shared.u8 	[%r64+1], %rs8;
	st.shared.u8 	[%r64+2], %rs9;
$L__BB2_3:
	setp.ge.u32 	%p5, %r6, %r1;
	@%p5 bra 	$L__BB2_6;
	setp.ge.u32 	%p6, %r3, %r1;
	add.s32 	%r66, %r12, %r6;
	mad.lo.s32 	%r68, %r66, 3, %r51;
	add.s32 	%r69, %r17, %r8;
	mul.wide.s32 	%rd13, %r69, 3;
	add.s64 	%rd14, %rd1, %rd13;
	ld.global.u8 	%rs10, [%rd14];
	ld.global.u8 	%rs11, [%rd14+1];
	ld.global.u8 	%rs12, [%rd14+2];
	st.shared.u8 	[%r68], %rs10;
	st.shared.u8 	[%r68+1], %rs11;
	st.shared.u8 	[%r68+2], %rs12;
	mad.lo.s32 	%r70, %r5, 3, %r14;
	add.s32 	%r71, %r18, %r8;
	mul.wide.s32 	%rd15, %r71, 3;
	add.s64 	%rd16, %rd1, %rd15;
	ld.global.u8 	%rs13, [%rd16];
	ld.global.u8 	%rs14, [%rd16+1];
	ld.global.u8 	%rs15, [%rd16+2];
	st.shared.u8 	[%r70], %rs13;
	st.shared.u8 	[%r70+1], %rs14;
	st.shared.u8 	[%r70+2], %rs15;
	@%p6 bra 	$L__BB2_6;
	mul.lo.s32 	%r72, %r10, %r3;
	add.s32 	%r73, %r72, %r6;
	mad.lo.s32 	%r75, %r73, 3, %r51;
	mul.lo.s32 	%r76, %r15, %r42;
	add.s32 	%r77, %r76, %r17;
	mul.wide.s32 	%rd17, %r77, 3;
	add.s64 	%rd18, %rd1, %rd17;
	ld.global.u8 	%rs16, [%rd18];
	ld.global.u8 	%rs17, [%rd18+1];
	ld.global.u8 	%rs18, [%rd18+2];
	st.shared.u8 	[%r75], %rs16;
	st.shared.u8 	[%r75+1], %rs17;
	st.shared.u8 	[%r75+2], %rs18;
	add.s32 	%r78, %r13, %r5;
	add.s32 	%r79, %r78, %r72;
	mad.lo.s32 	%r80, %r79, 3, %r51;
	add.s32 	%r81, %r76, %r18;
	mul.wide.s32 	%rd19, %r81, 3;
	add.s64 	%rd20, %rd1, %rd19;
	ld.global.u8 	%rs19, [%rd20];
	ld.global.u8 	%rs20, [%rd20+1];
	ld.global.u8 	%rs21, [%rd20+2];
	st.shared.u8 	[%r80], %rs19;
	st.shared.u8 	[%r80+1], %rs20;
	st.shared.u8 	[%r80+2], %rs21;
	add.s32 	%r82, %r11, %r2;
	mul.lo.s32 	%r83, %r82, %r10;
	add.s32 	%r84, %r83, %r6;
	mad.lo.s32 	%r85, %r84, 3, %r51;
	mul.lo.s32 	%r86, %r16, %r42;
	add.s32 	%r87, %r17, %r86;
	mul.wide.s32 	%rd21, %r87, 3;
	add.s64 	%rd22, %rd1, %rd21;
	ld.global.u8 	%rs22, [%rd22];
	ld.global.u8 	%rs23, [%rd22+1];
	ld.global.u8 	%rs24, [%rd22+2];
	st.shared.u8 	[%r85], %rs22;
	st.shared.u8 	[%r85+1], %rs23;
	st.shared.u8 	[%r85+2], %rs24;
	add.s32 	%r88, %r78, %r83;
	mad.lo.s32 	%r89, %r88, 3, %r51;
	add.s32 	%r90, %r86, %r18;
	mul.wide.s32 	%rd23, %r90, 3;
	add.s64 	%rd24, %rd1, %rd23;
	ld.global.u8 	%rs25, [%rd24];
	ld.global.u8 	%rs26, [%rd24+1];
	ld.global.u8 	%rs27, [%rd24+2];
	st.shared.u8 	[%r89], %rs25;
	st.shared.u8 	[%r89+1], %rs26;
	st.shared.u8 	[%r89+2], %rs27;
$L__BB2_6:
	bar.sync 	0;
	setp.lt.s32 	%p7, %r44, 1;
	mov.f32 	%f165, 0f00000000;
	mov.f32 	%f166, %f165;
	mov.f32 	%f167, %f165;
	@%p7 bra 	$L__BB2_20;
	and.b32  	%r19, %r44, 7;
	add.s32 	%r20, %r19, -1;
	and.b32  	%r21, %r44, 3;
	and.b32  	%r22, %r44, 2147483640;
	and.b32  	%r23, %r44, 1;
	neg.s32 	%r24, %r22;
	mad.lo.s32 	%r93, %r6, 3, %r51;
	add.s32 	%r25, %r93, 11;
	mul.lo.s32 	%r26, %r10, 3;
	mov.f32 	%f167, 0f00000000;
	mov.b32 	%r110, 0;
	mov.u64 	%rd45, dc_filter;
	mov.f32 	%f166, %f167;
	mov.f32 	%f165, %f167;
$L__BB2_8:
	setp.lt.u32 	%p8, %r44, 8;
	mul.lo.s32 	%r28, %r110, %r44;
	add.s32 	%r29, %r110, %r3;
	mad.lo.s32 	%r30, %r29, %r10, %r6;
	mov.b32 	%r114, 0;
	@%p8 bra 	$L__BB2_11;
	mad.lo.s32 	%r111, %r26, %r29, %r25;
	mul.wide.u32 	%rd25, %r28, 4;
	add.s64 	%rd27, %rd45, %rd25;
	add.s64 	%rd50, %rd27, 16;
	mov.u32 	%r112, %r24;
$L__BB2_10:
	.pragma "nounroll";
	ld.const.f32 	%f46, [%rd50+-16];
	ld.shared.u8 	%rs28, [%r111+-11];
	ld.shared.u8 	%rs29, [%r111+-10];
	ld.shared.u8 	%rs30, [%r111+-9];
	cvt.rn.f32.u16 	%f47, %rs28;
	fma.rn.f32 	%f48, %f46, %f47, %f165;
	cvt.rn.f32.u16 	%f49, %rs29;
	fma.rn.f32 	%f50, %f46, %f49, %f166;
	cvt.rn.f32.u16 	%f51, %rs30;
	fma.rn.f32 	%f52, %f46, %f51, %f167;
	ld.const.f32 	%f53, [%rd50+-12];
	ld.shared.u8 	%rs31, [%r111+-8];
	ld.shared.u8 	%rs32, [%r111+-7];
	ld.shared.u8 	%rs33, [%r111+-6];
	cvt.rn.f32.u16 	%f54, %rs31;
	fma.rn.f32 	%f55, %f53, %f54, %f48;
	cvt.rn.f32.u16 	%f56, %rs32;
	fma.rn.f32 	%f57, %f53, %f56, %f50;
	cvt.rn.f32.u16 	%f58, %rs33;
	fma.rn.f32 	%f59, %f53, %f58, %f52;
	ld.const.f32 	%f60, [%rd50+-8];
	ld.shared.u8 	%rs34, [%r111+-5];
	ld.shared.u8 	%rs35, [%r111+-4];
	ld.shared.u8 	%rs36, [%r111+-3];
	cvt.rn.f32.u16 	%f61, %rs34;
	fma.rn.f32 	%f62, %f60, %f61, %f55;
	cvt.rn.f32.u16 	%f63, %rs35;
	fma.rn.f32 	%f64, %f60, %f63, %f57;
	cvt.rn.f32.u16 	%f65, %rs36;
	fma.rn.f32 	%f66, %f60, %f65, %f59;
	ld.const.f32 	%f67, [%rd50+-4];
	ld.shared.u8 	%rs37, [%r111+-2];
	ld.shared.u8 	%rs38, [%r111+-1];
	ld.shared.u8 	%rs39, [%r111];
	cvt.rn.f32.u16 	%f68, %rs37;
	fma.rn.f32 	%f69, %f67, %f68, %f62;
	cvt.rn.f32.u16 	%f70, %rs38;
	fma.rn.f32 	%f71, %f67, %f70, %f64;
	cvt.rn.f32.u16 	%f72, %rs39;
	fma.rn.f32 	%f73, %f67, %f72, %f66;
	ld.const.f32 	%f74, [%rd50];
	ld.shared.u8 	%rs40, [%r111+1];
	ld.shared.u8 	%rs41, [%r111+2];
	ld.shared.u8 	%rs42, [%r111+3];
	cvt.rn.f32.u16 	%f75, %rs40;
	fma.rn.f32 	%f76, %f74, %f75, %f69;
	cvt.rn.f32.u16 	%f77, %rs41;
	fma.rn.f32 	%f78, %f74, %f77, %f71;
	cvt.rn.f32.u16 	%f79, %rs42;
	fma.rn.f32 	%f80, %f74, %f79, %f73;
	ld.const.f32 	%f81, [%rd50+4];
	ld.shared.u8 	%rs43, [%r111+4];
	ld.shared.u8 	%rs44, [%r111+5];
	ld.shared.u8 	%rs45, [%r111+6];
	cvt.rn.f32.u16 	%f82, %rs43;
	fma.rn.f32 	%f83, %f81, %f82, %f76;
	cvt.rn.f32.u16 	%f84, %rs44;
	fma.rn.f32 	%f85, %f81, %f84, %f78;
	cvt.rn.f32.u16 	%f86, %rs45;
	fma.rn.f32 	%f87, %f81, %f86, %f80;
	ld.const.f32 	%f88, [%rd50+8];
	ld.shared.u8 	%rs46, [%r111+7];
	ld.shared.u8 	%rs47, [%r111+8];
	ld.shared.u8 	%rs48, [%r111+9];
	cvt.rn.f32.u16 	%f89, %rs46;
	fma.rn.f32 	%f90, %f88, %f89, %f83;
	cvt.rn.f32.u16 	%f91, %rs47;
	fma.rn.f32 	%f92, %f88, %f91, %f85;
	cvt.rn.f32.u16 	%f93, %rs48;
	fma.rn.f32 	%f94, %f88, %f93, %f87;
	ld.const.f32 	%f95, [%rd50+12];
	ld.shared.u8 	%rs49, [%r111+10];
	ld.shared.u8 	%rs50, [%r111+11];
	ld.shared.u8 	%rs51, [%r111+12];
	cvt.rn.f32.u16 	%f96, %rs49;
	fma.rn.f32 	%f165, %f95, %f96, %f90;
	cvt.rn.f32.u16 	%f97, %rs50;
	fma.rn.f32 	%f166, %f95, %f97, %f92;
	cvt.rn.f32.u16 	%f98, %rs51;
	fma.rn.f32 	%f167, %f95, %f98, %f94;
	add.s32 	%r112, %r112, 8;
	add.s32 	%r111, %r111, 24;
	add.s64 	%rd50, %rd50, 32;
	setp.ne.s32 	%p9, %r112, 0;
	mov.u32 	%r114, %r22;
	@%p9 bra 	$L__BB2_10;
$L__BB2_11:
	setp.eq.s32 	%p10, %r19, 0;
	@%p10 bra 	$L__BB2_19;
	setp.lt.u32 	%p11, %r20, 3;
	@%p11 bra 	$L__BB2_14;
	add.s32 	%r95, %r114, %r28;
	mul.wide.u32 	%rd28, %r95, 4;
	add.s64 	%rd30, %rd45, %rd28;
	ld.const.f32 	%f100, [%rd30];
	add.s32 	%r96, %r30, %r114;
	mov.u32 	%r97, s_inPixels;
	mad.lo.s32 	%r98, %r96, 3, %r97;
	ld.shared.u8 	%rs52, [%r98];
	ld.shared.u8 	%rs53, [%r98+1];
	ld.shared.u8 	%rs54, [%r98+2];
	cvt.rn.f32.u16 	%f101, %rs52;
	fma.rn.f32 	%f102, %f100, %f101, %f165;
	cvt.rn.f32.u16 	%f103, %rs53;
	fma.rn.f32 	%f104, %f100, %f103, %f166;
	cvt.rn.f32.u16 	%f105, %rs54;
	fma.rn.f32 	%f106, %f100, %f105, %f167;
	cvt.u64.u32 	%rd31, %r28;
	cvt.u64.u32 	%rd32, %r114;
	add.s64 	%rd33, %rd32, %rd31;
	shl.b64 	%rd34, %rd33, 2;
	add.s64 	%rd35, %rd45, %rd34;
	ld.const.f32 	%f107, [%rd35+4];
	ld.shared.u8 	%rs55, [%r98+3];
	ld.shared.u8 	%rs56, [%r98+4];
	ld.shared.u8 	%rs57, [%r98+5];
	cvt.rn.f32.u16 	%f108, %rs55;
	fma.rn.f32 	%f109, %f107, %f108, %f102;
	cvt.rn.f32.u16 	%f110, %rs56;
	fma.rn.f32 	%f111, %f107, %f110, %f104;
	cvt.rn.f32.u16 	%f112, %rs57;
	fma.rn.f32 	%f113, %f107, %f112, %f106;
	ld.const.f32 	%f114, [%rd35+8];
	ld.shared.u8 	%rs58, [%r98+6];
	ld.shared.u8 	%rs59, [%r98+7];
	ld.shared.u8 	%rs60, [%r98+8];
	cvt.rn.f32.u16 	%f115, %rs58;
	fma.rn.f32 	%f116, %f114, %f115, %f109;
	cvt.rn.f32.u16 	%f117, %rs59;
	fma.rn.f32 	%f118, %f114, %f117, %f111;
	cvt.rn.f32.u16 	%f119, %rs60;
	fma.rn.f32 	%f120, %f114, %f119, %f113;
	ld.const.f32 	%f121, [%rd35+12];
	ld.shared.u8 	%rs61, [%r98+9];
	ld.shared.u8 	%rs62, [%r98+10];
	ld.shared.u8 	%rs63, [%r98+11];
	cvt.rn.f32.u16 	%f122, %rs61;
	fma.rn.f32 	%f165, %f121, %f122, %f116;
	cvt.rn.f32.u16 	%f123, %rs62;
	fma.rn.f32 	%f166, %f121, %f123, %f118;
	cvt.rn.f32.u16 	%f124, %rs63;
	fma.rn.f32 	%f167, %f121, %f124, %f120;
	add.s32 	%r114, %r114, 4;
$L__BB2_14:
	setp.eq.s32 	%p12, %r21, 0;
	@%p12 bra 	$L__BB2_19;
	setp.eq.s32 	%p13, %r21, 1;
	@%p13 bra 	$L__BB2_17;
	add.s32 	%r99, %r114, %r28;
	mul.wide.u32 	%rd36, %r99, 4;
	add.s64 	%rd38, %rd45, %rd36;
	ld.const.f32 	%f126, [%rd38];
	add.s32 	%r100, %r30, %r114;
	mov.u32 	%r101, s_inPixels;
	mad.lo.s32 	%r102, %r100, 3, %r101;
	ld.shared.u8 	%rs64, [%r102];
	ld.shared.u8 	%rs65, [%r102+1];
	ld.shared.u8 	%rs66, [%r102+2];
	cvt.rn.f32.u16 	%f127, %rs64;
	fma.rn.f32 	%f128, %f126, %f127, %f165;
	cvt.rn.f32.u16 	%f129, %rs65;
	fma.rn.f32 	%f130, %f126, %f129, %f166;
	cvt.rn.f32.u16 	%f131, %rs66;
	fma.rn.f32 	%f132, %f126, %f131, %f167;
	cvt.u64.u32 	%rd39, %r28;
	cvt.u64.u32 	%rd40, %r114;
	add.s64 	%rd41, %rd40, %rd39;
	shl.b64 	%rd42, %rd41, 2;
	add.s64 	%rd43, %rd45, %rd42;
	ld.const.f32 	%f133, [%rd43+4];
	ld.shared.u8 	%rs67, [%r102+3];
	ld.shared.u8 	%rs68, [%r102+4];
	ld.shared.u8 	%rs69, [%r102+5];
	cvt.rn.f32.u16 	%f134, %rs67;
	fma.rn.f32 	%f165, %f133, %f134, %f128;
	cvt.rn.f32.u16 	%f135, %rs68;
	fma.rn.f32 	%f166, %f133, %f135, %f130;
	cvt.rn.f32.u16 	%f136, %rs69;
	fma.rn.f32 	%f167, %f133, %f136, %f132;
	add.s32 	%r114, %r114, 2;
$L__BB2_17:
	setp.eq.s32 	%p14, %r23, 0;
	@%p14 bra 	$L__BB2_19;
	add.s32 	%r103, %r114, %r28;
	mul.wide.u32 	%rd44, %r103, 4;
	add.s64 	%rd46, %rd45, %rd44;
	ld.const.f32 	%f137, [%rd46];
	add.s32 	%r104, %r30, %r114;
	mov.u32 	%r105, s_inPixels;
	mad.lo.s32 	%r106, %r104, 3, %r105;
	ld.shared.u8 	%rs70, [%r106];
	ld.shared.u8 	%rs71, [%r106+1];
	ld.shared.u8 	%rs72, [%r106+2];
	cvt.rn.f32.u16 	%f138, %rs70;
	fma.rn.f32 	%f165, %f137, %f138, %f165;
	cvt.rn.f32.u16 	%f139, %rs71;
	fma.rn.f32 	%f166, %f137, %f139, %f166;
	cvt.rn.f32.u16 	%f140, %rs72;
	fma.rn.f32 	%f167, %f137, %f140, %f167;
$L__BB2_19:
	add.s32 	%r110, %r110, 1;
	setp.ne.s32 	%p15, %r110, %r44;
	@%p15 bra 	$L__BB2_8;
$L__BB2_20:
	cvt.rzi.u32.f32 	%r107, %f165;
	cvt.rzi.u32.f32 	%r108, %f166;
	cvt.rzi.u32.f32 	%r109, %f167;
	cvta.to.global.u64 	%rd47, %rd5;
	mul.wide.s32 	%rd48, %r9, 3;
	add.s64 	%rd49, %rd47, %rd48;
	st.global.u8 	[%rd49], %r107;
	st.global.u8 	[%rd49+1], %r108;
	st.global.u8 	[%rd49+2], %r109;
$L__BB2_21:
	ret;

}


// ===== COMPILED SASS (sm_100) =====

	.target	sm_100

	.elftype	@"ET_EXEC"


//--------------------- .note.nv.tkinfo           --------------------------
	.section	.note.nv.tkinfo,"",@"SHT_NOTE"
	.sectionflags	@"SHF_NOTE_NV_TKINFO"
	.tkinfo
        /*0018*/ 	.word	0x00000002
        /*0030*/ 	.string	""
        /*0030*/ 	.string	"ptxas"
        /*0030*/ 	.string	"Cuda compilation tools, release 13.0, V13.0.88"
        /*0030*/ 	.string	"Build cuda_13.0.r13.0/compiler.36424714_0"
        /*0030*/ 	.string	"-arch sm_100 -m 64 "



//--------------------- .note.nv.cuinfo           --------------------------
	.section	.note.nv.cuinfo,"",@"SHT_NOTE"
	.sectionflags	@"SHF_NOTE_NV_CUINFO"
        /*0018*/ 	.short	0x0002
        /*001a*/ 	.short	0x0064
        /*001c*/ 	.short	0x0082
	.zero		2


//--------------------- .nv.info                  --------------------------
	.section	.nv.info,"",@"SHT_CUDA_INFO"
	.align	4


	//----- nvinfo : EIATTR_REGCOUNT
	.align		4
        /*0000*/ 	.byte	0x04, 0x2f
        /*0002*/ 	.short	(.L_2 - .L_1)
	.align		4
.L_1:
        /*0004*/ 	.word	index@(_Z14blurImgKernel1P6uchar3iiPfiS0_)
        /*0008*/ 	.word	0x00000020


	//----- nvinfo : EIATTR_FRAME_SIZE
	.align		4
.L_2:
        /*000c*/ 	.byte	0x04, 0x11
        /*000e*/ 	.short	(.L_4 - .L_3)
	.align		4
.L_3:
        /*0010*/ 	.word	index@(_Z14blurImgKernel1P6uchar3iiPfiS0_)
        /*0014*/ 	.word	0x00000000


	//----- nvinfo : EIATTR_REGCOUNT
	.align		4
.L_4:
        /*0018*/ 	.byte	0x04, 0x2f
        /*001a*/ 	.short	(.L_6 - .L_5)
	.align		4
.L_5:
        /*001c*/ 	.word	index@(_Z14blurImgKernel2P6uchar3iiPfiS0_)
        /*0020*/ 	.word	0x00000020


	//----- nvinfo : EIATTR_FRAME_SIZE
	.align		4
.L_6:
        /*0024*/ 	.byte	0x04, 0x11
        /*0026*/ 	.short	(.L_8 - .L_7)
	.align		4
.L_7:
        /*0028*/ 	.word	index@(_Z14blurImgKernel2P6uchar3iiPfiS0_)
        /*002c*/ 	.word	0x00000000


	//----- nvinfo : EIATTR_REGCOUNT
	.align		4
.L_8:
        /*0030*/ 	.byte	0x04, 0x2f
        /*0032*/ 	.short	(.L_10 - .L_9)
	.align		4
.L_9:
        /*0034*/ 	.word	index@(_Z14blurImgKernel3P6uchar3iiiS0_)
        /*0038*/ 	.word	0x00000020


	//----- nvinfo : EIATTR_FRAME_SIZE
	.align		4
.L_10:
        /*003c*/ 	.byte	0x04, 0x11
        /*003e*/ 	.short	(.L_12 - .L_11)
	.align		4
.L_11:
        /*0040*/ 	.word	index@(_Z14blurImgKernel3P6uchar3iiiS0_)
        /*0044*/ 	.word	0x00000000


	//----- nvinfo : EIATTR_MIN_STACK_SIZE
	.align		4
.L_12:
        /*0048*/ 	.byte	0x04, 0x12
        /*004a*/ 	.short	(.L_14 - .L_13)
	.align		4
.L_13:
        /*004c*/ 	.word	index@(_Z14blurImgKernel3P6uchar3iiiS0_)
        /*0050*/ 	.word	0x00000000


	//----- nvinfo : EIATTR_MIN_STACK_SIZE
	.align		4
.L_14:
        /*0054*/ 	.byte	0x04, 0x12
        /*0056*/ 	.short	(.L_16 - .L_15)
	.align		4
.L_15:
        /*0058*/ 	.word	index@(_Z14blurImgKernel2P6uchar3iiPfiS0_)
        /*005c*/ 	.word	0x00000000


	//----- nvinfo : EIATTR_MIN_STACK_SIZE
	.align		4
.L_16:
        /*0060*/ 	.byte	0x04, 0x12
        /*0062*/ 	.short	(.L_18 - .L_17)
	.align		4
.L_17:
        /*0064*/ 	.word	index@(_Z14blurImgKernel1P6uchar3iiPfiS0_)
        /*0068*/ 	.word	0x00000000
.L_18:


//--------------------- .nv.compat                --------------------------
	.section	.nv.compat,"",@"SHT_CUDA_COMPAT_INFO"
	.align	4
        /*0000*/ 	.byte	0x02, 0x09, 0x00, 0x00, 0x02, 0x02, 0x01, 0x00, 0x02, 0x05, 0x05, 0x00, 0x03, 0x07, 0x01, 0x01
        /*0010*/ 	.byte	0x02, 0x03, 0x00, 0x00, 0x02, 0x06, 0x01, 0x00, 0x04, 0x0b, 0x08, 0x00, 0x09, 0x00, 0x00, 0x00
        /*0020*/ 	.byte	0x00, 0x00, 0x00, 0x00


//--------------------- .nv.info._Z14blurImgKernel3P6uchar3iiiS0_ --------------------------
	.section	.nv.info._Z14blurImgKernel3P6uchar3iiiS0_,"",@"SHT_CUDA_INFO"
	.sectionflags	@""
	.align	4


	//----- nvinfo : EIATTR_CUDA_API_VERSION
	.align		4
        /*0000*/ 	.byte	0x04, 0x37
        /*0002*/ 	.short	(.L_20 - .L_19)
.L_19:
        /*0004*/ 	.word	0x00000082


	//----- nvinfo : EIATTR_KPARAM_INFO
	.align		4
.L_20:
        /*0008*/ 	.byte	0x04, 0x17
        /*000a*/ 	.short	(.L_22 - .L_21)
.L_21:
        /*000c*/ 	.word	0x00000000
        /*0010*/ 	.short	0x0004
        /*0012*/ 	.short	0x0018
        /*0014*/ 	.byte	0x00, 0xf5, 0x21, 0x00


	//----- nvinfo : EIATTR_KPARAM_INFO
	.align		4
.L_22:
        /*0018*/ 	.byte	0x04, 0x17
        /*001a*/ 	.short	(.L_24 - .L_23)
.L_23:
        /*001c*/ 	.word	0x00000000
        /*0020*/ 	.short	0x0003
        /*0022*/ 	.short	0x0010
        /*0024*/ 	.byte	0x00, 0xf0, 0x11, 0x00


	//----- nvinfo : EIATTR_KPARAM_INFO
	.align		4
.L_24:
        /*0028*/ 	.byte	0x04, 0x17
        /*002a*/ 	.short	(.L_26 - .L_25)
.L_25:
        /*002c*/ 	.word	0x00000000
        /*0030*/ 	.short	0x0002
        /*0032*/ 	.short	0x000c
        /*0034*/ 	.byte	0x00, 0xf0, 0x11, 0x00


	//----- nvinfo : EIATTR_KPARAM_INFO
	.align		4
.L_26:
        /*0038*/ 	.byte	0x04, 0x17
        /*003a*/ 	.short	(.L_28 - .L_27)
.L_27:
        /*003c*/ 	.word	0x00000000
        /*0040*/ 	.short	0x0001
        /*0042*/ 	.short	0x0008
        /*0044*/ 	.byte	0x00, 0xf0, 0x11, 0x00


	//----- nvinfo : EIATTR_KPARAM_INFO
	.align		4
.L_28:
        /*0048*/ 	.byte	0x04, 0x17
        /*004a*/ 	.short	(.L_30 - .L_29)
.L_29:
        /*004c*/ 	.word	0x00000000
        /*0050*/ 	.short	0x0000
        /*0052*/ 	.short	0x0000
        /*0054*/ 	.byte	0x00, 0xf5, 0x21, 0x00


	//----- nvinfo : EIATTR_SPARSE_MMA_MASK
	.align		4
.L_30:
        /*0058*/ 	.byte	0x03, 0x50
        /*005a*/ 	.short	0x0000


	//----- nvinfo : EIATTR_MAXREG_COUNT
	.align		4
        /*005c*/ 	.byte	0x03, 0x1b
        /*005e*/ 	.short	0x00ff


	//----- nvinfo : EIATTR_NUM_BARRIERS
	.align		4
        /*0060*/ 	.byte	0x02, 0x4c
        /*0062*/ 	.byte	0x01
	.zero		1


	//----- nvinfo : EIATTR_MERCURY_ISA_VERSION
	.align		4
        /*0064*/ 	.byte	0x03, 0x5f
        /*0066*/ 	.short	0x0101


	//----- nvinfo : EIATTR_VRC_CTA_INIT_COUNT
	.align		4
        /*0068*/ 	.byte	0x02, 0x4a
	.zero		1
	.zero		1


	//----- nvinfo : EIATTR_EXIT_INSTR_OFFSETS
	.align		4
        /*006c*/ 	.byte	0x04, 0x1c
        /*006e*/ 	.short	(.L_32 - .L_31)


	//   ....[0]....
.L_31:
        /*0070*/ 	.word	0x000000c0


	//   ....[1]....
        /*0074*/ 	.word	0x000016c0


	//----- nvinfo : EIATTR_CRS_STACK_SIZE
	.align		4
.L_32:
        /*0078*/ 	.byte	0x04, 0x1e
        /*007a*/ 	.short	(.L_34 - .L_33)
.L_33:
        /*007c*/ 	.word	0x00000000


	//----- nvinfo : EIATTR_CBANK_PARAM_SIZE
	.align		4
.L_34:
        /*0080*/ 	.byte	0x03, 0x19
        /*0082*/ 	.short	0x0020


	//----- nvinfo : EIATTR_PARAM_CBANK
	.align		4
        /*0084*/ 	.byte	0x04, 0x0a
        /*0086*/ 	.short	(.L_36 - .L_35)
	.align		4
.L_35:
        /*0088*/ 	.word	index@(.nv.constant0._Z14blurImgKernel3P6uchar3iiiS0_)
        /*008c*/ 	.short	0x0380
        /*008e*/ 	.short	0x0020


	//----- nvinfo : EIATTR_SW_WAR
	.align		4
.L_36:
        /*0090*/ 	.byte	0x04, 0x36
        /*0092*/ 	.short	(.L_38 - .L_37)
.L_37:
        /*0094*/ 	.word	0x00000008
.L_38:


//--------------------- .nv.info._Z14blurImgKernel2P6uchar3iiPfiS0_ --------------------------
	.section	.nv.info._Z14blurImgKernel2P6uchar3iiPfiS0_,"",@"SHT_CUDA_INFO"
	.sectionflags	@""
	.align	4


	//----- nvinfo : EIATTR_CUDA_API_VERSION
	.align		4
        /*0000*/ 	.byte	0x04, 0x37
        /*0002*/ 	.short	(.L_40 - .L_39)
.L_39:
        /*0004*/ 	.word	0x00000082


	//----- nvinfo : EIATTR_KPARAM_INFO
	.align		4
.L_40:
        /*0008*/ 	.byte	0x04, 0x17
        /*000a*/ 	.short	(.L_42 - .L_41)
.L_41:
        /*000c*/ 	.word	0x00000000
        /*0010*/ 	.short	0x0005
        /*0012*/ 	.short	0x0020
        /*0014*/ 	.byte	0x00, 0xf5, 0x21, 0x00


	//----- nvinfo : EIATTR_KPARAM_INFO
	.align		4
.L_42:
        /*0018*/ 	.byte	0x04, 0x17
        /*001a*/ 	.short	(.L_44 - .L_43)
.L_43:
        /*001c*/ 	.word	0x00000000
        /*0020*/ 	.short	0x0004
        /*0022*/ 	.short	0x0018
        /*0024*/ 	.byte	0x00, 0xf0, 0x11, 0x00


	//----- nvinfo : EIATTR_KPARAM_INFO
	.align		4
.L_44:
        /*0028*/ 	.byte	0x04, 0x17
        /*002a*/ 	.short	(.L_46 - .L_45)
.L_45:
        /*002c*/ 	.word	0x00000000
        /*0030*/ 	.short	0x0003
        /*0032*/ 	.short	0x0010
        /*0034*/ 	.byte	0x00, 0xf5, 0x21, 0x00


	//----- nvinfo : EIATTR_KPARAM_INFO
	.align		4
.L_46:
        /*0038*/ 	.byte	0x04, 0x17
        /*003a*/ 	.short	(.L_48 - .L_47)
.L_47:
        /*003c*/ 	.word	0x00000000
        /*0040*/ 	.short	0x0002
        /*0042*/ 	.short	0x000c
        /*0044*/ 	.byte	0x00, 0xf0, 0x11, 0x00


	//----- nvinfo : EIATTR_KPARAM_INFO
	.align		4
.L_48:
        /*0048*/ 	.byte	0x04, 0x17
        /*004a*/ 	.short	(.L_50 - .L_49)
.L_49:
        /*004c*/ 	.word	0x00000000
        /*0050*/ 	.short	0x0001
        /*0052*/ 	.short	0x0008
        /*0054*/ 	.byte	0x00, 0xf0, 0x11, 0x00


	//----- nvinfo : EIATTR_KPARAM_INFO
	.align		4
.L_50:
        /*0058*/ 	.byte	0x04, 0x17
        /*005a*/ 	.short	(.L_52 - .L_51)
.L_51:
        /*005c*/ 	.word	0x00000000
        /*0060*/ 	.short	0x0000
        /*0062*/ 	.short	0x0000
        /*0064*/ 	.byte	0x00, 0xf5, 0x21, 0x00


	//----- nvinfo : EIATTR_SPARSE_MMA_MASK
	.align		4
.L_52:
        /*0068*/ 	.byte	0x03, 0x50
        /*006a*/ 	.short	0x0000


	//----- nvinfo : EIATTR_MAXREG_COUNT
	.align		4
        /*006c*/ 	.byte	0x03, 0x1b
        /*006e*/ 	.short	0x00ff


	//----- nvinfo : EIATTR_NUM_BARRIERS
	.align		4
        /*0070*/ 	.byte	0x02, 0x4c
        /*0072*/ 	.byte	0x01
	.zero		1


	//----- nvinfo : EIATTR_MERCURY_ISA_VERSION
	.align		4
        /*0074*/ 	.byte	0x03, 0x5f
        /*0076*/ 	.short	0x0101


	//----- nvinfo : EIATTR_VRC_CTA_INIT_COUNT
	.align		4
        /*0078*/ 	.byte	0x02, 0x4a
	.zero		1
	.zero		1


	//----- nvinfo : EIATTR_EXIT_INSTR_OFFSETS
	.align		4
        /*007c*/ 	.byte	0x04, 0x1c
        /*007e*/ 	.short	(.L_54 - .L_53)


	//   ....[0]....
.L_53:
        /*0080*/ 	.word	0x000000c0


	//   ....[1]....
        /*0084*/ 	.word	0x000017a0


	//----- nvinfo : EIATTR_CRS_STACK_SIZE
	.align		4
.L_54:
        /*0088*/ 	.byte	0x04, 0x1e
        /*008a*/ 	.short	(.L_56 - .L_55)
.L_55:
        /*008c*/ 	.word	0x00000000


	//----- nvinfo : EIATTR_CBANK_PARAM_SIZE
	.align		4
.L_56:
        /*0090*/ 	.byte	0x03, 0x19
        /*0092*/ 	.short	0x0028


	//----- nvinfo : EIATTR_PARAM_CBANK
	.align		4
        /*0094*/ 	.byte	0x04, 0x0a
        /*0096*/ 	.short	(.L_58 - .L_57)
	.align		4
.L_57:
        /*0098*/ 	.word	index@(.nv.constant0._Z14blurImgKernel2P6uchar3iiPfiS0_)
        /*009c*/ 	.short	0x0380
        /*009e*/ 	.short	0x0028


	//----- nvinfo : EIATTR_SW_WAR
	.align		4
.L_58:
        /*00a0*/ 	.byte	0x04, 0x36
        /*00a2*/ 	.short	(.L_60 - .L_59)
.L_59:
        /*00a4*/ 	.word	0x00000008
.L_60:


//--------------------- .nv.info._Z14blurImgKernel1P6uchar3iiPfiS0_ --------------------------
	.section	.nv.info._Z14blurImgKernel1P6uchar3iiPfiS0_,"",@"SHT_CUDA_INFO"
	.sectionflags	@""
	.align	4


	//----- nvinfo : EIATTR_CUDA_API_VERSION
	.align		4
        /*0000*/ 	.byte	0x04, 0x37
        /*0002*/ 	.short	(.L_62 - .L_61)
.L_61:
        /*0004*/ 	.word	0x00000082


	//----- nvinfo : EIATTR_KPARAM_INFO
	.align		4
.L_62:
        /*0008*/ 	.byte	0x04, 0x17
        /*000a*/ 	.short	(.L_64 - .L_63)
.L_63:
        /*000c*/ 	.word	0x00000000
        /*0010*/ 	.short	0x0005
        /*0012*/ 	.short	0x0020
        /*0014*/ 	.byte	0x00, 0xf5, 0x21, 0x00


	//----- nvinfo : EIATTR_KPARAM_INFO
	.align		4
.L_64:
        /*0018*/ 	.byte	0x04, 0x17
        /*001a*/ 	.short	(.L_66 - .L_65)
.L_65:
        /*001c*/ 	.word	0x00000000
        /*0020*/ 	.short	0x0004
        /*0022*/ 	.short	0x0018
        /*0024*/ 	.byte	0x00, 0xf0, 0x11, 0x00


	//----- nvinfo : EIATTR_KPARAM_INFO
	.align		4
.L_66:
        /*0028*/ 	.byte	0x04, 0x17
        /*002a*/ 	.short	(.L_68 - .L_67)
.L_67:
        /*002c*/ 	.word	0x00000000
        /*0030*/ 	.short	0x0003
        /*0032*/ 	.short	0x0010
        /*0034*/ 	.byte	0x00, 0xf5, 0x21, 0x00


	//----- nvinfo : EIATTR_KPARAM_INFO
	.align		4
.L_68:
        /*0038*/ 	.byte	0x04, 0x17
        /*003a*/ 	.short	(.L_70 - .L_69)
.L_69:
        /*003c*/ 	.word	0x00000000
        /*0040*/ 	.short	0x0002
        /*0042*/ 	.short	0x000c
        /*0044*/ 	.byte	0x00, 0xf0, 0x11, 0x00


	//----- nvinfo : EIATTR_KPARAM_INFO
	.align		4
.L_70:
        /*0048*/ 	.byte	0x04, 0x17
        /*004a*/ 	.short	(.L_72 - .L_71)
.L_71:
        /*004c*/ 	.word	0x00000000
        /*0050*/ 	.short	0x0001
        /*0052*/ 	.short	0x0008
        /*0054*/ 	.byte	0x00, 0xf0, 0x11, 0x00


	//----- nvinfo : EIATTR_KPARAM_INFO
	.align		4
.L_72:
        /*0058*/ 	.byte	0x04, 0x17
        /*005a*/ 	.short	(.L_74 - .L_73)
.L_73:
        /*005c*/ 	.word	0x00000000
        /*0060*/ 	.short	0x0000
        /*0062*/ 	.short	0x0000
        /*0064*/ 	.byte	0x00, 0xf5, 0x21, 0x00


	//----- nvinfo : EIATTR_SPARSE_MMA_MASK
	.align		4
.L_74:
        /*0068*/ 	.byte	0x03, 0x50
        /*006a*/ 	.short	0x0000


	//----- nvinfo : EIATTR_MAXREG_COUNT
	.align		4
        /*006c*/ 	.byte	0x03, 0x1b
        /*006e*/ 	.short	0x00ff


	//----- nvinfo : EIATTR_MERCURY_ISA_VERSION
	.align		4
        /*0070*/ 	.byte	0x03, 0x5f
        /*0072*/ 	.short	0x0101


	//----- nvinfo : EIATTR_VRC_CTA_INIT_COUNT
	.align		4
        /*0074*/ 	.byte	0x02, 0x4a
	.zero		1
	.zero		1


	//----- nvinfo : EIATTR_EXIT_INSTR_OFFSETS
	.align		4
        /*0078*/ 	.byte	0x04, 0x1c
        /*007a*/ 	.short	(.L_76 - .L_75)


	//   ....[0]....
.L_75:
        /*007c*/ 	.word	0x000000c0


	//   ....[1]....
        /*0080*/ 	.word	0x00001390


	//----- nvinfo : EIATTR_CBANK_PARAM_SIZE
	.align		4
.L_76:
        /*0084*/ 	.byte	0x03, 0x19
        /*0086*/ 	.short	0x0028


	//----- nvinfo : EIATTR_PARAM_CBANK
	.align		4
        /*0088*/ 	.byte	0x04, 0x0a
        /*008a*/ 	.short	(.L_78 - .L_77)
	.align		4
.L_77:
        /*008c*/ 	.word	index@(.nv.constant0._Z14blurImgKernel1P6uchar3iiPfiS0_)
        /*0090*/ 	.short	0x0380
        /*0092*/ 	.short	0x0028


	//----- nvinfo : EIATTR_SW_WAR
	.align		4
.L_78:
        /*0094*/ 	.byte	0x04, 0x36
        /*0096*/ 	.short	(.L_80 - .L_79)
.L_79:
        /*0098*/ 	.word	0x00000008
.L_80:


//--------------------- .nv.callgraph             --------------------------
	.section	.nv.callgraph,"",@"SHT_CUDA_CALLGRAPH"
	.align	4
	.sectionentsize	8
	.align		4
        /*0000*/ 	.word	0x00000000
	.align		4
        /*0004*/ 	.word	0xffffffff
	.align		4
        /*0008*/ 	.word	0x00000000
	.align		4
        /*000c*/ 	.word	0xfffffffe
	.align		4
        /*0010*/ 	.word	0x00000000
	.align		4
        /*0014*/ 	.word	0xfffffffd
	.align		4
        /*0018*/ 	.word	0x00000000
	.align		4
        /*001c*/ 	.word	0xfffffffc


//--------------------- .nv.constant3             --------------------------
	.section	.nv.constant3,"a",@progbits
	.align	4
.nv.constant3:
	.type		dc_filter,@object
	.size		dc_filter,(.L_0 - dc_filter)
dc_filter:
	.zero		324
.L_0:


//--------------------- .text._Z14blurImgKernel3P6uchar3iiiS0_ --------------------------
	.section	.text._Z14blurImgKernel3P6uchar3iiiS0_,"ax",@progbits
	.align	128
        .global         _Z14blurImgKernel3P6uchar3iiiS0_
        .type           _Z14blurImgKernel3P6uchar3iiiS0_,@function
        .size           _Z14blurImgKernel3P6uchar3iiiS0_,(.L_x_32 - _Z14blurImgKernel3P6uchar3iiiS0_)
        .other          _Z14blurImgKernel3P6uchar3iiiS0_,@"STO_CUDA_ENTRY STV_DEFAULT"
_Z14blurImgKernel3P6uchar3iiiS0_:
.text._Z14blurImgKernel3P6uchar3iiiS0_:
[----:B------:R-:W-:Y:S01]  /*0000*/  LDC R1, c[0x0][0x37c] ;  /* 0x0000df00ff017b82 */ /* 0x000fe20000000800 */
[----:B------:R-:W0:Y:S07]  /*0010*/  S2R R0, SR_TID.Y ;  /* 0x0000000000007919 */ /* 0x000e2e0000002200 */
[----:B------:R-:W0:Y:S01]  /*0020*/  S2UR UR4, SR_CTAID.Y ;  /* 0x00000000000479c3 */ /* 0x000e220000002600 */
[----:B------:R-:W1:Y:S01]  /*0030*/  LDCU.64 UR8, c[0x0][0x388] ;  /* 0x00007100ff0877ac */ /* 0x000e620008000a00 */
[----:B------:R-:W2:Y:S06]  /*0040*/  S2R R9, SR_TID.X ;  /* 0x0000000000097919 */ /* 0x000eac0000002100 */
[----:B------:R-:W0:Y:S08]  /*0050*/  LDC R16, c[0x0][0x364] ;  /* 0x0000d900ff107b82 */ /* 0x000e300000000800 */
[----:B------:R-:W2:Y:S08]  /*0060*/  S2UR UR5, SR_CTAID.X ;  /* 0x00000000000579c3 */ /* 0x000eb00000002500 */
[----:B------:R-:W2:Y:S01]  /*0070*/  LDC R14, c[0x0][0x360] ;  /* 0x0000d800ff0e7b82 */ /* 0x000ea20000000800 */
[----:B0-----:R-:W-:-:S05]  /*0080*/  IMAD R23, R16, UR4, R0 ;  /* 0x0000000410177c24 */ /* 0x001fca000f8e0200 */
[----:B-1----:R-:W-:Y:S01]  /*0090*/  ISETP.GE.AND P0, PT, R23, UR9, PT ;  /* 0x0000000917007c0c */ /* 0x002fe2000bf06270 */
[----:B--2---:R-:W-:-:S05]  /*00a0*/  IMAD R6, R14, UR5, R9 ;  /* 0x000000050e067c24 */ /* 0x004fca000f8e0209 */
[----:B------:R-:W-:-:S13]  /*00b0*/  ISETP.GE.OR P0, PT, R6, UR8, P0 ;  /* 0x0000000806007c0c */ /* 0x000fda0008706670 */
[----:B------:R-:W-:Y:S05]  /*00c0*/  @P0 EXIT ;  /* 0x000000000000094d */ /* 0x000fea0003800000 */
[----:B------:R-:W0:Y:S01]  /*00d0*/  LDC.64 R2, c[0x0][0x380] ;  /* 0x0000e000ff027b82 */ /* 0x000e220000000a00 */
[----:B------:R-:W1:Y:S01]  /*00e0*/  LDCU.64 UR12, c[0x0][0x358] ;  /* 0x00006b00ff0c77ac */ /* 0x000e620008000a00 */
[----:B------:R-:W-:Y:S01]  /*00f0*/  IMAD R11, R23, UR8, R6 ;  /* 0x00000008170b7c24 */ /* 0x000fe2000f8e0206 */
[----:B------:R-:W2:Y:S03]  /*0100*/  LDCU UR18, c[0x0][0x390] ;  /* 0x00007200ff1277ac */ /* 0x000ea60008000800 */
[----:B0-----:R-:W-:-:S05]  /*0110*/  IMAD.WIDE R4, R11, 0x3, R2 ;  /* 0x000000030b047825 */ /* 0x001fca00078e0202 */
[----:B-1----:R-:W3:Y:S04]  /*0120*/  LDG.E.U8 R24, desc[UR12][R4.64] ;  /* 0x0000000c04187981 */ /* 0x002ee8000c1e1100 */
[----:B------:R-:W4:Y:S04]  /*0130*/  LDG.E.U8 R26, desc[UR12][R4.64+0x1] ;  /* 0x0000010c041a7981 */ /* 0x000f28000c1e1100 */
[----:B------:R-:W5:Y:S01]  /*0140*/  LDG.E.U8 R28, desc[UR12][R4.64+0x2] ;  /* 0x0000020c041c7981 */ /* 0x000f62000c1e1100 */
[----:B--2---:R-:W-:Y:S02]  /*0150*/  USHF.R.S32.HI UR5, URZ, 0x1, UR18 ;  /* 0x00000001ff057899 */ /* 0x004fe40008011412 */
[----:B------:R-:W-:Y:S01]  /*0160*/  IADD3 R8, PT, PT, R14, UR18, RZ ;  /* 0x000000120e087c10 */ /* 0x000fe2000fffe0ff */
[----:B------:R-:W-:Y:S01]  /*0170*/  UIADD3 UR4, UPT, UPT, UR9, -0x1, URZ ;  /* 0xffffffff09047890 */ /* 0x000fe2000fffe0ff */
[----:B------:R-:W0:Y:S01]  /*0180*/  S2R R7, SR_CgaCtaId ;  /* 0x0000000000077919 */ /* 0x000e220000008800 */
[----:B------:R-:W-:Y:S01]  /*0190*/  MOV R12, 0x400 ;  /* 0x00000400000c7802 */ /* 0x000fe20000000f00 */
[----:B------:R-:W-:Y:S01]  /*01a0*/  UIADD3 UR6, UPT, UPT, UR8, -0x1, URZ ;  /* 0xffffffff08067890 */ /* 0x000fe2000fffe0ff */
[----:B------:R-:W-:Y:S01]  /*01b0*/  IADD3 R10, PT, PT, R8, -0x1, RZ ;  /* 0xffffffff080a7810 */ /* 0x000fe20007ffe0ff */
[----:B------:R-:W-:Y:S01]  /*01c0*/  BSSY.RECONVERGENT B0, `(.L_x_0) ;  /* 0x0000026000007945 */ /* 0x000fe20003800200 */
[----:B------:R-:W-:-:S02]  /*01d0*/  IADD3 R15, PT, PT, R0, UR5, RZ ;  /* 0x00000005000f7c10 */ /* 0x000fc4000fffe0ff */
[----:B------:R-:W-:Y:S02]  /*01e0*/  IADD3 R13, PT, PT, R9, UR5, RZ ;  /* 0x00000005090d7c10 */ /* 0x000fe4000fffe0ff */
[----:B------:R-:W-:Y:S01]  /*01f0*/  ISETP.GE.U32.AND P0, PT, R0, UR5, PT ;  /* 0x0000000500007c0c */ /* 0x000fe2000bf06070 */
[----:B------:R-:W-:Y:S01]  /*0200*/  IMAD R22, R10, R15, RZ ;  /* 0x0000000f0a167224 */ /* 0x000fe200078e02ff */
[----:B------:R-:W-:Y:S02]  /*0210*/  VIADDMNMX.U32 R17, R23, R16, UR4, PT ;  /* 0x0000000417117e46 */ /* 0x000fe4000b800010 */
[----:B------:R-:W-:Y:S02]  /*0220*/  VIADDMNMX.U32 R18, R6, R14, UR6, PT ;  /* 0x0000000606127e46 */ /* 0x000fe4000b80000e */
[----:B------:R-:W-:Y:S02]  /*0230*/  IADD3 R19, PT, PT, R22, R13, RZ ;  /* 0x0000000d16137210 */ /* 0x000fe40007ffe0ff */
[----:B------:R-:W-:-:S02]  /*0240*/  ISETP.GE.U32.AND P1, PT, R9, UR5, PT ;  /* 0x0000000509007c0c */ /* 0x000fc4000bf26070 */
[----:B------:R-:W-:Y:S02]  /*0250*/  VIADDMNMX R20, R6, -UR5, RZ, !PT ;  /* 0x8000000506147c46 */ /* 0x000fe4000f8001ff */
[----:B------:R-:W-:Y:S02]  /*0260*/  VIADDMNMX R21, R23, -UR5, RZ, !PT ;  /* 0x8000000517157c46 */ /* 0x000fe4000f8001ff */
[----:B0-----:R-:W-:-:S05]  /*0270*/  LEA R12, R7, R12, 0x18 ;  /* 0x0000000c070c7211 */ /* 0x001fca00078ec0ff */
[----:B------:R-:W-:-:S05]  /*0280*/  IMAD R19, R19, 0x3, R12 ;  /* 0x0000000313137824 */ /* 0x000fca00078e020c */
[----:B---3--:R0:W-:Y:S04]  /*0290*/  STS.U8 [R19], R24 ;  /* 0x0000001813007388 */ /* 0x0081e80000000000 */
[----:B----4-:R0:W-:Y:S04]  /*02a0*/  STS.U8 [R19+0x1], R26 ;  /* 0x0000011a13007388 */ /* 0x0101e80000000000 */
[----:B-----5:R0:W-:Y:S01]  /*02b0*/  STS.U8 [R19+0x2], R28 ;  /* 0x0000021c13007388 */ /* 0x0201e20000000000 */
[----:B------:R-:W-:Y:S05]  /*02c0*/  @P0 BRA `(.L_x_1) ;  /* 0x0000000000540947 */ /* 0x000fea0003800000 */
[----:B------:R-:W-:-:S04]  /*02d0*/  IMAD R5, R21, UR8, R6 ;  /* 0x0000000815057c24 */ /* 0x000fc8000f8e0206 */
[----:B------:R-:W-:-:S05]  /*02e0*/  IMAD.WIDE R4, R5, 0x3, R2 ;  /* 0x0000000305047825 */ /* 0x000fca00078e0202 */
[----:B------:R-:W2:Y:S01]  /*02f0*/  LDG.E.U8 R27, desc[UR12][R4.64] ;  /* 0x0000000c041b7981 */ /* 0x000ea2000c1e1100 */
[----:B------:R-:W-:Y:S02]  /*0300*/  IMAD R7, R10, R0, R13 ;  /* 0x000000000a077224 */ /* 0x000fe400078e020d */
[----:B------:R-:W-:Y:S01]  /*0310*/  IMAD R29, R17, UR8, R6 ;  /* 0x00000008111d7c24 */ /* 0x000fe2000f8e0206 */
[----:B0-----:R-:W3:Y:S01]  /*0320*/  LDG.E.U8 R24, desc[UR12][R4.64+0x1] ;  /* 0x0000010c04187981 */ /* 0x001ee2000c1e1100 */
[----:B------:R-:W-:Y:S02]  /*0330*/  IMAD R26, R7, 0x3, R12 ;  /* 0x00000003071a7824 */ /* 0x000fe400078e020c */
[----:B------:R-:W-:Y:S01]  /*0340*/  IMAD.WIDE R6, R29, 0x3, R2 ;  /* 0x000000031d067825 */ /* 0x000fe200078e0202 */
[----:B------:R0:W4:Y:S04]  /*0350*/  LDG.E.U8 R25, desc[UR12][R4.64+0x2] ;  /* 0x0000020c04197981 */ /* 0x000128000c1e1100 */
[----:B------:R-:W5:Y:S04]  /*0360*/  LDG.E.U8 R29, desc[UR12][R6.64] ;  /* 0x0000000c061d7981 */ /* 0x000f68000c1e1100 */
[----:B------:R-:W5:Y:S04]  /*0370*/  LDG.E.U8 R28, desc[UR12][R6.64+0x1] ;  /* 0x0000010c061c7981 */ /* 0x000f68000c1e1100 */
[----:B--2---:R1:W-:Y:S04]  /*0380*/  STS.U8 [R26], R27 ;  /* 0x0000001b1a007388 */ /* 0x0043e80000000000 */
[----:B-1----:R-:W2:Y:S01]  /*0390*/  LDG.E.U8 R27, desc[UR12][R6.64+0x2] ;  /* 0x0000020c061b7981 */ /* 0x002ea2000c1e1100 */
[----:B0-----:R-:W-:-:S05]  /*03a0*/  IADD3 R4, PT, PT, R15, R16, RZ ;  /* 0x000000100f047210 */ /* 0x001fca0007ffe0ff */
[----:B------:R-:W-:-:S04]  /*03b0*/  IMAD R5, R10, R4, R13 ;  /* 0x000000040a057224 */ /* 0x000fc800078e020d */
[----:B------:R-:W-:Y:S01]  /*03c0*/  IMAD R5, R5, 0x3, R12 ;  /* 0x0000000305057824 */ /* 0x000fe200078e020c */
[----:B---3--:R1:W-:Y:S04]  /*03d0*/  STS.U8 [R26+0x1], R24 ;  /* 0x000001181a007388 */ /* 0x0083e80000000000 */
[----:B----4-:R1:W-:Y:S04]  /*03e0*/  STS.U8 [R26+0x2], R25 ;  /* 0x000002191a007388 */ /* 0x0103e80000000000 */
[----:B-----5:R1:W-:Y:S04]  /*03f0*/  STS.U8 [R5], R29 ;  /* 0x0000001d05007388 */ /* 0x0203e80000000000 */
[----:B------:R1:W-:Y:S04]  /*0400*/  STS.U8 [R5+0x1], R28 ;  /* 0x0000011c05007388 */ /* 0x0003e80000000000 */
[----:B--2---:R1:W-:Y:S02]  /*0410*/  STS.U8 [R5+0x2], R27 ;  /* 0x0000021b05007388 */ /* 0x0043e40000000000 */
.L_x_1:
[----:B------:R-:W-:Y:S05]  /*0420*/  BSYNC.RECONVERGENT B0 ;  /* 0x0000000000007941 */ /* 0x000fea0003800200 */
.L_x_0:
[----:B------:R-:W-:Y:S04]  /*0430*/  BSSY.RECONVERGENT B0, `(.L_x_2) ;  /* 0x0000040000007945 */ /* 0x000fe80003800200 */
[----:B------:R-:W-:Y:S05]  /*0440*/  @P1 BRA `(.L_x_3) ;  /* 0x0000000000f81947 */ /* 0x000fea0003800000 */
[C---:B-1----:R-:W-:Y:S02]  /*0450*/  IMAD R5, R23.reuse, UR8, R20 ;  /* 0x0000000817057c24 */ /* 0x042fe4000f8e0214 */
[----:B------:R-:W-:Y:S02]  /*0460*/  IMAD R7, R23, UR8, R18 ;  /* 0x0000000817077c24 */ /* 0x000fe4000f8e0212 */
[----:B------:R-:W-:-:S04]  /*0470*/  IMAD.WIDE R4, R5, 0x3, R2 ;  /* 0x0000000305047825 */ /* 0x000fc800078e0202 */
[----:B------:R-:W-:Y:S01]  /*0480*/  IMAD.WIDE R6, R7, 0x3, R2 ;  /* 0x0000000307067825 */ /* 0x000fe200078e0202 */
[----:B------:R-:W2:Y:S04]  /*0490*/  LDG.E.U8 R23, desc[UR12][R4.64] ;  /* 0x0000000c04177981 */ /* 0x000ea8000c1e1100 */
[----:B0-----:R-:W3:Y:S04]  /*04a0*/  LDG.E.U8 R24, desc[UR12][R4.64+0x1] ;  /* 0x0000010c04187981 */ /* 0x001ee8000c1e1100 */
[----:B------:R-:W4:Y:S04]  /*04b0*/  LDG.E.U8 R26, desc[UR12][R4.64+0x2] ;  /* 0x0000020c041a7981 */ /* 0x000f28000c1e1100 */
[----:B------:R-:W5:Y:S04]  /*04c0*/  LDG.E.U8 R28, desc[UR12][R6.64] ;  /* 0x0000000c061c7981 */ /* 0x000f68000c1e1100 */
[----:B------:R-:W5:Y:S04]  /*04d0*/  LDG.E.U8 R27, desc[UR12][R6.64+0x1] ;  /* 0x0000010c061b7981 */ /* 0x000f68000c1e1100 */
[----:B------:R-:W5:Y:S01]  /*04e0*/  LDG.E.U8 R29, desc[UR12][R6.64+0x2] ;  /* 0x0000020c061d7981 */ /* 0x000f62000c1e1100 */
[----:B------:R-:W-:Y:S01]  /*04f0*/  IADD3 R25, PT, PT, R22, R9, RZ ;  /* 0x0000000916197210 */ /* 0x000fe20007ffe0ff */
[----:B------:R-:W-:-:S04]  /*0500*/  IMAD R19, R14, 0x3, R19 ;  /* 0x000000030e137824 */ /* 0x000fc800078e0213 */
[----:B------:R-:W-:-:S05]  /*0510*/  IMAD R25, R25, 0x3, R12 ;  /* 0x0000000319197824 */ /* 0x000fca00078e020c */
[----:B--2---:R2:W-:Y:S04]  /*0520*/  STS.U8 [R25], R23 ;  /* 0x0000001719007388 */ /* 0x0045e80000000000 */
[----:B---3--:R2:W-:Y:S04]  /*0530*/  STS.U8 [R25+0x1], R24 ;  /* 0x0000011819007388 */ /* 0x0085e80000000000 */
[----:B----4-:R2:W-:Y:S04]  /*0540*/  STS.U8 [R25+0x2], R26 ;  /* 0x0000021a19007388 */ /* 0x0105e80000000000 */
[----:B-----5:R2:W-:Y:S04]  /*0550*/  STS.U8 [R19], R28 ;  /* 0x0000001c13007388 */ /* 0x0205e80000000000 */
[----:B------:R2:W-:Y:S04]  /*0560*/  STS.U8 [R19+0x1], R27 ;  /* 0x0000011b13007388 */ /* 0x0005e80000000000 */
[----:B------:R2:W-:Y:S01]  /*0570*/  STS.U8 [R19+0x2], R29 ;  /* 0x0000021d13007388 */ /* 0x0005e20000000000 */
[----:B------:R-:W-:Y:S05]  /*0580*/  @P0 BRA `(.L_x_3) ;  /* 0x0000000000a80947 */ /* 0x000fea0003800000 */
[C---:B------:R-:W-:Y:S02]  /*0590*/  IMAD R5, R21.reuse, UR8, R20 ;  /* 0x0000000815057c24 */ /* 0x040fe4000f8e0214 */
[----:B------:R-:W-:Y:S02]  /*05a0*/  IMAD R7, R21, UR8, R18 ;  /* 0x0000000815077c24 */ /* 0x000fe4000f8e0212 */
[C---:B--2---:R-:W-:Y:S02]  /*05b0*/  IMAD R19, R17.reuse, UR8, R20 ;  /* 0x0000000811137c24 */ /* 0x044fe4000f8e0214 */
[----:B------:R-:W-:Y:S02]  /*05c0*/  IMAD R25, R17, UR8, R18 ;  /* 0x0000000811197c24 */ /* 0x000fe4000f8e0212 */
[----:B------:R-:W-:-:S04]  /*05d0*/  IMAD.WIDE R4, R5, 0x3, R2 ;  /* 0x0000000305047825 */ /* 0x000fc800078e0202 */
[--C-:B------:R-:W-:Y:S01]  /*05e0*/  IMAD.WIDE R6, R7, 0x3, R2.reuse ;  /* 0x0000000307067825 */ /* 0x100fe200078e0202 */
[----:B------:R-:W2:Y:S03]  /*05f0*/  LDG.E.U8 R17, desc[UR12][R4.64] ;  /* 0x0000000c04117981 */ /* 0x000ea6000c1e1100 */
[--C-:B------:R-:W-:Y:S01]  /*0600*/  IMAD.WIDE R18, R19, 0x3, R2.reuse ;  /* 0x0000000313127825 */ /* 0x100fe200078e0202 */
[----:B------:R-:W3:Y:S03]  /*0610*/  LDG.E.U8 R20, desc[UR12][R4.64+0x1] ;  /* 0x0000010c04147981 */ /* 0x000ee6000c1e1100 */
[----:B------:R-:W-:Y:S01]  /*0620*/  IMAD.WIDE R2, R25, 0x3, R2 ;  /* 0x0000000319027825 */ /* 0x000fe200078e0202 */
[----:B------:R0:W4:Y:S04]  /*0630*/  LDG.E.U8 R23, desc[UR12][R4.64+0x2] ;  /* 0x0000020c04177981 */ /* 0x000128000c1e1100 */
[----:B------:R-:W5:Y:S04]  /*0640*/  LDG.E.U8 R21, desc[UR12][R6.64] ;  /* 0x0000000c06157981 */ /* 0x000f68000c1e1100 */
[----:B------:R-:W5:Y:S04]  /*0650*/  LDG.E.U8 R22, desc[UR12][R6.64+0x1] ;  /* 0x0000010c06167981 */ /* 0x000f68000c1e1100 */
[----:B------:R1:W5:Y:S04]  /*0660*/  LDG.E.U8 R26, desc[UR12][R6.64+0x2] ;  /* 0x0000020c061a7981 */ /* 0x000368000c1e1100 */
[----:B------:R-:W5:Y:S04]  /*0670*/  LDG.E.U8 R25, desc[UR12][R18.64] ;  /* 0x0000000c12197981 */ /* 0x000f68000c1e1100 */
[----:B------:R-:W5:Y:S04]  /*0680*/  LDG.E.U8 R24, desc[UR12][R18.64+0x1] ;  /* 0x0000010c12187981 */ /* 0x000f68000c1e1100 */
[----:B------:R-:W5:Y:S04]  /*0690*/  LDG.E.U8 R29, desc[UR12][R18.64+0x2] ;  /* 0x0000020c121d7981 */ /* 0x000f68000c1e1100 */
[----:B------:R-:W5:Y:S04]  /*06a0*/  LDG.E.U8 R28, desc[UR12][R2.64] ;  /* 0x0000000c021c7981 */ /* 0x000f68000c1e1100 */
[----:B------:R-:W5:Y:S04]  /*06b0*/  LDG.E.U8 R27, desc[UR12][R2.64+0x1] ;  /* 0x0000010c021b7981 */ /* 0x000f68000c1e1100 */
[----:B------:R1:W5:Y:S01]  /*06c0*/  LDG.E.U8 R4, desc[UR12][R2.64+0x2] ;  /* 0x0000020c02047981 */ /* 0x000362000c1e1100 */
[----:B------:R-:W-:Y:S01]  /*06d0*/  IADD3 R13, PT, PT, R13, R14, RZ ;  /* 0x0000000e0d0d7210 */ /* 0x000fe20007ffe0ff */
[----:B0-----:R-:W-:Y:S01]  /*06e0*/  IMAD R5, R10, R0, R9 ;  /* 0x000000000a057224 */ /* 0x001fe200078e0209 */
[----:B------:R-:W-:-:S03]  /*06f0*/  IADD3 R15, PT, PT, R15, R16, RZ ;  /* 0x000000100f0f7210 */ /* 0x000fc60007ffe0ff */
[--C-:B------:R-:W-:Y:S02]  /*0700*/  IMAD R14, R5, 0x3, R12.reuse ;  /* 0x00000003050e7824 */ /* 0x100fe400078e020c */
[C---:B------:R-:W-:Y:S02]  /*0710*/  IMAD R5, R10.reuse, R0, R13 ;  /* 0x000000000a057224 */ /* 0x040fe400078e020d */
[CC--:B-1----:R-:W-:Y:S02]  /*0720*/  IMAD R7, R10.reuse, R15.reuse, R9 ;  /* 0x0000000f0a077224 */ /* 0x0c2fe400078e0209 */
[----:B------:R-:W-:Y:S02]  /*0730*/  IMAD R13, R10, R15, R13 ;  /* 0x0000000f0a0d7224 */ /* 0x000fe400078e020d */
[--C-:B------:R-:W-:Y:S02]  /*0740*/  IMAD R5, R5, 0x3, R12.reuse ;  /* 0x0000000305057824 */ /* 0x100fe400078e020c */
[----:B------:R-:W-:-:S02]  /*0750*/  IMAD R2, R7, 0x3, R12 ;  /* 0x0000000307027824 */ /* 0x000fc400078e020c */
[----:B------:R-:W-:Y:S01]  /*0760*/  IMAD R13, R13, 0x3, R12 ;  /* 0x000000030d0d7824 */ /* 0x000fe200078e020c */
[----:B--2---:R0:W-:Y:S04]  /*0770*/  STS.U8 [R14], R17 ;  /* 0x000000110e007388 */ /* 0x0041e80000000000 */
[----:B---3--:R0:W-:Y:S04]  /*0780*/  STS.U8 [R14+0x1], R20 ;  /* 0x000001140e007388 */ /* 0x0081e80000000000 */
[----:B----4-:R0:W-:Y:S04]  /*0790*/  STS.U8 [R14+0x2], R23 ;  /* 0x000002170e007388 */ /* 0x0101e80000000000 */
[----:B-----5:R0:W-:Y:S04]  /*07a0*/  STS.U8 [R5], R21 ;  /* 0x0000001505007388 */ /* 0x0201e80000000000 */
[----:B------:R0:W-:Y:S04]  /*07b0*/  STS.U8 [R5+0x1], R22 ;  /* 0x0000011605007388 */ /* 0x0001e80000000000 */
[----:B------:R0:W-:Y:S04]  /*07c0*/  STS.U8 [R5+0x2], R26 ;  /* 0x0000021a05007388 */ /* 0x0001e80000000000 */
[----:B------:R0:W-:Y:S04]  /*07d0*/  STS.U8 [R2], R25 ;  /* 0x0000001902007388 */ /* 0x0001e80000000000 */
[----:B------:R0:W-:Y:S04]  /*07e0*/  STS.U8 [R2+0x1], R24 ;  /* 0x0000011802007388 */ /* 0x0001e80000000000 */
[----:B------:R0:W-:Y:S04]  /*07f0*/  STS.U8 [R2+0x2], R29 ;  /* 0x0000021d02007388 */ /* 0x0001e80000000000 */
[----:B------:R0:W-:Y:S04]  /*0800*/  STS.U8 [R13], R28 ;  /* 0x0000001c0d007388 */ /* 0x0001e80000000000 */
[----:B------:R0:W-:Y:S04]  /*0810*/  STS.U8 [R13+0x1], R27 ;  /* 0x0000011b0d007388 */ /* 0x0001e80000000000 */
[----:B------:R0:W-:Y:S02]  /*0820*/  STS.U8 [R13+0x2], R4 ;  /* 0x000002040d007388 */ /* 0x0001e40000000000 */
.L_x_3:
[----:B------:R-:W-:Y:S05]  /*0830*/  BSYNC.RECONVERGENT B0 ;  /* 0x0000000000007941 */ /* 0x000fea0003800200 */
.L_x_2:
[----:B------:R-:W-:Y:S01]  /*0840*/  BAR.SYNC.DEFER_BLOCKING 0x0 ;  /* 0x0000000000007b1d */ /* 0x000fe20000010000 */
[----:B------:R-:W-:Y:S01]  /*0850*/  UISETP.GE.AND UP0, UPT, UR18, 0x1, UPT ;  /* 0x000000011200788c */ /* 0x000fe2000bf06270 */
[----:B0-----:R-:W-:Y:S01]  /*0860*/  HFMA2 R13, -RZ, RZ, 0, 0 ;  /* 0x00000000ff0d7431 */ /* 0x001fe200000001ff */
[----:B------:R-:W-:-:S07]  /*0870*/  CS2R R14, SRZ ;  /* 0x00000000000e7805 */ /* 0x000fce000001ff00 */
[----:B------:R-:W-:Y:S05]  /*0880*/  BRA.U !UP0, `(.L_x_4) ;  /* 0x0000000d086c7547 */ /* 0x000fea000b800000 */
[----:B------:R-:W-:Y:S01]  /*0890*/  MOV R3, 0x3 ;  /* 0x0000000300037802 */ /* 0x000fe20000000f00 */
[----:B------:R-:W-:Y:S01]  /*08a0*/  ULOP3.LUT UR11, UR18, 0x7, URZ, 0xc0, !UPT ;  /* 0x00000007120b7892 */ /* 0x000fe2000f8ec0ff */
[----:B------:R-:W-:Y:S01]  /*08b0*/  MOV R13, RZ ;  /* 0x000000ff000d7202 */ /* 0x000fe20000000f00 */
[----:B------:R-:W-:Y:S01]  /*08c0*/  ULOP3.LUT UR6, UR18, 0x7ffffff8, URZ, 0xc0, !UPT ;  /* 0x7ffffff812067892 */ /* 0x000fe2000f8ec0ff */
[----:B------:R-:W-:Y:S01]  /*08d0*/  CS2R R14, SRZ ;  /* 0x00000000000e7805 */ /* 0x000fe2000001ff00 */
[----:B------:R-:W-:Y:S01]  /*08e0*/  IMAD R8, R8, R3, -0x3 ;  /* 0xfffffffd08087424 */ /* 0x000fe200078e0203 */
[----:B------:R-:W-:Y:S01]  /*08f0*/  UIADD3 UR4, UPT, UPT, UR11, -0x1, URZ ;  /* 0xffffffff0b047890 */ /* 0x000fe2000fffe0ff */
[----:B------:R-:W-:Y:S01]  /*0900*/  IMAD R3, R9, 0x3, R12 ;  /* 0x0000000309037824 */ /* 0x000fe200078e020c */
[----:B------:R-:W-:Y:S02]  /*0910*/  ULOP3.LUT UR14, UR18, 0x3, URZ, 0xc0, !UPT ;  /* 0x00000003120e7892 */ /* 0x000fe4000f8ec0ff */
[----:B------:R-:W-:-:S02]  /*0920*/  UISETP.GE.U32.AND UP0, UPT, UR4, 0x3, UPT ;  /* 0x000000030400788c */ /* 0x000fc4000bf06070 */
[----:B------:R-:W-:Y:S01]  /*0930*/  IADD3 R3, PT, PT, R3, 0xb, RZ ;  /* 0x0000000b03037810 */ /* 0x000fe20007ffe0ff */
[----:B------:R-:W-:Y:S01]  /*0940*/  UIADD3 UR9, UPT, UPT, -UR6, URZ, URZ ;  /* 0x000000ff06097290 */ /* 0x000fe2000fffe1ff */
[----:B------:R-:W-:-:S11]  /*0950*/  UMOV UR4, URZ ;  /* 0x000000ff00047c82 */ /* 0x000fd60008000000 */
.L_x_10:
[----:B------:R-:W0:Y:S01]  /*0960*/  LDCU UR19, c[0x0][0x390] ;  /* 0x00007200ff1377ac */ /* 0x000e220008000800 */
[----:B------:R-:W-:Y:S01]  /*0970*/  IADD3 R2, PT, PT, R0, UR4, RZ ;  /* 0x0000000400027c10 */ /* 0x000fe2000fffe0ff */
[----:B------:R-:W-:-:S04]  /*0980*/  UMOV UR5, URZ ;  /* 0x000000ff00057c82 */ /* 0x000fc80008000000 */
[----:B------:R-:W-:Y:S01]  /*0990*/  IMAD R4, R10, R2, R9 ;  /* 0x000000020a047224 */ /* 0x000fe200078e0209 */
[----:B0-----:R-:W-:Y:S02]  /*09a0*/  UISETP.GE.U32.AND UP2, UPT, UR19, 0x8, UPT ;  /* 0x000000081300788c */ /* 0x001fe4000bf46070 */
[----:B------:R-:W-:Y:S02]  /*09b0*/  UIMAD UR10, UR4, UR19, URZ ;  /* 0x00000013040a72a4 */ /* 0x000fe4000f8e02ff */
[----:B------:R-:W-:-:S04]  /*09c0*/  UIADD3 UR4, UPT, UPT, UR4, 0x1, URZ ;  /* 0x0000000104047890 */ /* 0x000fc8000fffe0ff */
[----:B------:R-:W-:Y:S01]  /*09d0*/  UISETP.NE.AND UP1, UPT, UR4, UR19, UPT ;  /* 0x000000130400728c */ /* 0x000fe2000bf25270 */
[----:B------:R-:W-:Y:S10]  /*09e0*/  BRA.U !UP2, `(.L_x_5) ;  /* 0x000000050a687547 */ /* 0x000ff4000b800000 */
[----:B------:R-:W-:Y:S01]  /*09f0*/  IMAD R2, R8, R2, R3 ;  /* 0x0000000208027224 */ /* 0x000fe200078e0203 */
[----:B------:R-:W-:Y:S01]  /*0a00*/  UMOV UR7, 0x10 ;  /* 0x0000001000077882 */ /* 0x000fe20000000000 */
[----:B------:R-:W-:Y:S01]  /*0a10*/  UMOV UR5, UR9 ;  /* 0x0000000900057c82 */ /* 0x000fe20008000000 */
[----:B------:R-:W-:-:S12]  /*0a20*/  UIMAD UR7, UR10, 0x4, UR7 ;  /* 0x000000040a0778a4 */ /* 0x000fd8000f8e0207 */
.L_x_6:
[----:B------:R-:W0:Y:S01]  /*0a30*/  LDS.U8 R16, [R2+-0xb] ;  /* 0xfffff50002107984 */ /* 0x000e220000000000 */
[----:B------:R-:W3:Y:S03]  /*0a40*/  LDCU UR8, c[0x3][UR7+-0x10] ;  /* 0x00fffe00070877ac */ /* 0x000ee60008000800 */
[----:B------:R-:W4:Y:S01]  /*0a50*/  LDS.U8 R21, [R2+-0xa] ;  /* 0xfffff60002157984 */ /* 0x000f220000000000 */
[----:B------:R-:W5:Y:S03]  /*0a60*/  LDCU UR15, c[0x3][UR7+-0xc] ;  /* 0x00fffe80070f77ac */ /* 0x000f660008000800 */
[----:B------:R-:W5:Y:S01]  /*0a70*/  LDS.U8 R22, [R2+-0x9] ;  /* 0xfffff70002167984 */ /* 0x000f620000000000 */
[----:B------:R-:W5:Y:S03]  /*0a80*/  LDCU UR16, c[0x3][UR7+-0x8] ;  /* 0x00ffff00071077ac */ /* 0x000f660008000800 */
[----:B--2---:R-:W2:Y:S01]  /*0a90*/  LDS.U8 R19, [R2+-0x8] ;  /* 0xfffff80002137984 */ /* 0x004ea20000000000 */
[----:B------:R-:W2:Y:S03]  /*0aa0*/  LDCU UR17, c[0x3][UR7+0x8] ;  /* 0x00c00100071177ac */ /* 0x000ea60008000800 */
[----:B------:R-:W2:Y:S01]  /*0ab0*/  LDS.U8 R20, [R2+-0x7] ;  /* 0xfffff90002147984 */ /* 0x000ea20000000000 */
[----:B------:R-:W-:-:S03]  /*0ac0*/  UIADD3 UR5, UPT, UPT, UR5, 0x8, URZ ;  /* 0x0000000805057890 */ /* 0x000fc6000fffe0ff */
[----:B------:R-:W2:Y:S01]  /*0ad0*/  LDS.U8 R17, [R2+-0x6] ;  /* 0xfffffa0002117984 */ /* 0x000ea20000000000 */
[----:B------:R-:W-:-:S03]  /*0ae0*/  UISETP.NE.AND UP2, UPT, UR5, URZ, UPT ;  /* 0x000000ff0500728c */ /* 0x000fc6000bf45270 */
[----:B------:R-:W2:Y:S04]  /*0af0*/  LDS.U8 R7, [R2+-0x4] ;  /* 0xfffffc0002077984 */ /* 0x000ea80000000000 */
[----:B------:R-:W2:Y:S04]  /*0b00*/  LDS.U8 R18, [R2+-0x5] ;  /* 0xfffffb0002127984 */ /* 0x000ea80000000000 */
[----:B------:R-:W2:Y:S04]  /*0b10*/  LDS.U8 R12, [R2+-0x3] ;  /* 0xfffffd00020c7984 */ /* 0x000ea80000000000 */
[----:B-1----:R-:W1:Y:S01]  /*0b20*/  LDS.U8 R5, [R2+-0x2] ;  /* 0xfffffe0002057984 */ /* 0x002e620000000000 */
[----:B0-----:R-:W-:-:S03]  /*0b30*/  I2FP.F32.U32 R16, R16 ;  /* 0x0000001000107245 */ /* 0x001fc60000201000 */
[----:B------:R-:W0:Y:S01]  /*0b40*/  LDS.U8 R6, [R2+-0x1] ;  /* 0xffffff0002067984 */ /* 0x000e220000000000 */
[----:B----4-:R-:W-:Y:S01]  /*0b50*/  I2FP.F32.U32 R23, R21 ;  /* 0x0000001500177245 */ /* 0x010fe20000201000 */
[----:B---3--:R-:W-:Y:S02]  /*0b60*/  FFMA R21, R16, UR8, R15 ;  /* 0x0000000810157c23 */ /* 0x008fe4000800000f */
[----:B------:R-:W3:Y:S01]  /*0b70*/  LDS.U8 R15, [R2] ;  /* 0x00000000020f7984 */ /* 0x000ee20000000000 */
[----:B-----5:R-:W-:Y:S01]  /*0b80*/  I2FP.F32.U32 R24, R22 ;  /* 0x0000001600187245 */ /* 0x020fe20000201000 */
[----:B------:R-:W-:Y:S02]  /*0b90*/  FFMA R22, R23, UR8, R14 ;  /* 0x0000000817167c23 */ /* 0x000fe4000800000e */
[----:B------:R-:W4:Y:S02]  /*0ba0*/  LDS.U8 R16, [R2+0x1] ;  /* 0x0000010002107984 */ /* 0x000f240000000000 */
[----:B------:R-:W-:Y:S01]  /*0bb0*/  FFMA R23, R24, UR8, R13 ;  /* 0x0000000818177c23 */ /* 0x000fe2000800000d */
[----:B--2---:R-:W-:Y:S01]  /*0bc0*/  I2FP.F32.U32 R24, R19 ;  /* 0x0000001300187245 */ /* 0x004fe20000201000 */
[----:B------:R-:W2:Y:S01]  /*0bd0*/  LDS.U8 R13, [R2+0x2] ;  /* 0x00000200020d7984 */ /* 0x000ea20000000000 */
[----:B------:R-:W-:Y:S01]  /*0be0*/  I2FP.F32.U32 R19, R20 ;  /* 0x0000001400137245 */ /* 0x000fe20000201000 */
[----:B------:R-:W5:Y:S02]  /*0bf0*/  LDCU UR8, c[0x3][UR7+-0x4] ;  /* 0x00ffff80070877ac */ /* 0x000f640008000800 */
[----:B------:R-:W2:Y:S01]  /*0c00*/  LDS.U8 R14, [R2+0x3] ;  /* 0x00000300020e7984 */ /* 0x000ea20000000000 */
[----:B------:R-:W-:Y:S01]  /*0c10*/  I2FP.F32.U32 R26, R17 ;  /* 0x00000011001a7245 */ /* 0x000fe20000201000 */
[----:B------:R-:W-:Y:S01]  /*0c20*/  FFMA R20, R24, UR15, R21 ;  /* 0x0000000f18147c23 */ /* 0x000fe20008000015 */
[----:B------:R-:W-:Y:S01]  /*0c30*/  FFMA R24, R19, UR15, R22 ;  /* 0x0000000f13187c23 */ /* 0x000fe20008000016 */
[----:B------:R-:W2:Y:S01]  /*0c40*/  LDS.U8 R17, [R2+0x4] ;  /* 0x0000040002117984 */ /* 0x000ea20000000000 */
[----:B------:R-:W-:Y:S01]  /*0c50*/  I2FP.F32.U32 R7, R7 ;  /* 0x0000000700077245 */ /* 0x000fe20000201000 */
[----:B------:R-:W-:Y:S01]  /*0c60*/  FFMA R23, R26, UR15, R23 ;  /* 0x0000000f1a177c23 */ /* 0x000fe20008000017 */
[----:B------:R-:W2:Y:S01]  /*0c70*/  LDCU UR15, c[0x3][UR7] ;  /* 0x00c00000070f77ac */ /* 0x000ea20008000800 */
[----:B------:R-:W2:Y:S01]  /*0c80*/  LDS.U8 R19, [R2+0x6] ;  /* 0x0000060002137984 */ /* 0x000ea20000000000 */
[----:B------:R-:W-:Y:S01]  /*0c90*/  I2FP.F32.U32 R25, R18 ;  /* 0x0000001200197245 */ /* 0x000fe20000201000 */
[----:B------:R-:W-:-:S02]  /*0ca0*/  FFMA R24, R7, UR16, R24 ;  /* 0x0000001007187c23 */ /* 0x000fc40008000018 */
[----:B------:R-:W2:Y:S01]  /*0cb0*/  LDS.U8 R18, [R2+0x5] ;  /* 0x0000050002127984 */ /* 0x000ea20000000000 */
[----:B------:R-:W-:Y:S01]  /*0cc0*/  I2FP.F32.U32 R12, R12 ;  /* 0x0000000c000c7245 */ /* 0x000fe20000201000 */
[----:B------:R-:W-:Y:S02]  /*0cd0*/  FFMA R20, R25, UR16, R20 ;  /* 0x0000001019147c23 */ /* 0x000fe40008000014 */
[----:B------:R-:W2:Y:S01]  /*0ce0*/  LDS.U8 R22, [R2+0x7] ;  /* 0x0000070002167984 */ /* 0x000ea20000000000 */
[----:B-1----:R-:W-:Y:S01]  /*0cf0*/  I2FP.F32.U32 R5, R5 ;  /* 0x0000000500057245 */ /* 0x002fe20000201000 */
[----:B------:R-:W-:Y:S01]  /*0d00*/  FFMA R26, R12, UR16, R23 ;  /* 0x000000100c1a7c23 */ /* 0x000fe20008000017 */
[----:B------:R-:W1:Y:S01]  /*0d10*/  LDCU UR16, c[0x3][UR7+0x4] ;  /* 0x00c00080071077ac */ /* 0x000e620008000800 */
[----:B------:R-:W1:Y:S01]  /*0d20*/  LDS.U8 R21, [R2+0x8] ;  /* 0x0000080002157984 */ /* 0x000e620000000000 */
[----:B0-----:R-:W-:Y:S01]  /*0d30*/  I2FP.F32.U32 R27, R6 ;  /* 0x00000006001b7245 */ /* 0x001fe20000201000 */
[----:B-----5:R-:W-:-:S02]  /*0d40*/  FFMA R20, R5, UR8, R20 ;  /* 0x0000000805147c23 */ /* 0x020fc40008000014 */
[----:B------:R-:W0:Y:S02]  /*0d50*/  LDS.U8 R7, [R2+0x9] ;  /* 0x0000090002077984 */ /* 0x000e240000000000 */
[----:B------:R-:W-:Y:S02]  /*0d60*/  FFMA R24, R27, UR8, R24 ;  /* 0x000000081b187c23 */ /* 0x000fe40008000018 */
[----:B------:R-:W5:Y:S01]  /*0d70*/  LDS.U8 R25, [R2+0xa] ;  /* 0x00000a0002197984 */ /* 0x000f620000000000 */
[----:B---3--:R-:W-:-:S03]  /*0d80*/  I2FP.F32.U32 R15, R15 ;  /* 0x0000000f000f7245 */ /* 0x008fc60000201000 */
[----:B------:R-:W3:Y:S01]  /*0d90*/  LDS.U8 R23, [R2+0xb] ;  /* 0x00000b0002177984 */ /* 0x000ee20000000000 */
[----:B----4-:R-:W-:Y:S01]  /*0da0*/  I2FP.F32.U32 R5, R16 ;  /* 0x0000001000057245 */ /* 0x010fe20000201000 */
[----:B------:R-:W-:Y:S01]  /*0db0*/  FFMA R15, R15, UR8, R26 ;  /* 0x000000080f0f7c23 */ /* 0x000fe2000800001a */
[----:B------:R-:W4:Y:S01]  /*0dc0*/  LDCU UR8, c[0x3][UR7+0xc] ;  /* 0x00c00180070877ac */ /* 0x000f220008000800 */
[----:B------:R1:W4:Y:S01]  /*0dd0*/  LDS.U8 R12, [R2+0xc] ;  /* 0x00000c00020c7984 */ /* 0x0003220000000000 */
[----:B--2---:R-:W-:Y:S01]  /*0de0*/  I2FP.F32.U32 R13, R13 ;  /* 0x0000000d000d7245 */ /* 0x004fe20000201000 */
[----:B------:R-:W-:Y:S01]  /*0df0*/  FFMA R5, R5, UR15, R20 ;  /* 0x0000000f05057c23 */ /* 0x000fe20008000014 */
[----:B------:R-:W-:Y:S01]  /*0e00*/  UIADD3 UR7, UPT, UPT, UR7, 0x20, URZ ;  /* 0x0000002007077890 */ /* 0x000fe2000fffe0ff */
[----:B------:R-:W-:Y:S02]  /*0e10*/  I2FP.F32.U32 R14, R14 ;  /* 0x0000000e000e7245 */ /* 0x000fe40000201000 */
[----:B------:R-:W-:Y:S01]  /*0e20*/  FFMA R13, R13, UR15, R24 ;  /* 0x0000000f0d0d7c23 */ /* 0x000fe20008000018 */
[----:B------:R-:W-:-:S02]  /*0e30*/  I2FP.F32.U32 R6, R17 ;  /* 0x0000001100067245 */ /* 0x000fc40000201000 */
[----:B------:R-:W-:Y:S01]  /*0e40*/  FFMA R14, R14, UR15, R15 ;  /* 0x0000000f0e0e7c23 */ /* 0x000fe2000800000f */
[----:B-1----:R-:W-:Y:S02]  /*0e50*/  IADD3 R2, PT, PT, R2, 0x18, RZ ;  /* 0x0000001802027810 */ /* 0x002fe40007ffe0ff */
[----:B------:R-:W-:Y:S01]  /*0e60*/  I2FP.F32.U32 R19, R19 ;  /* 0x0000001300137245 */ /* 0x000fe20000201000 */
[----:B------:R-:W-:Y:S01]  /*0e70*/  FFMA R5, R6, UR16, R5 ;  /* 0x0000001006057c23 */ /* 0x000fe20008000005 */
[----:B------:R-:W-:-:S03]  /*0e80*/  I2FP.F32.U32 R18, R18 ;  /* 0x0000001200127245 */ /* 0x000fc60000201000 */
[----:B------:R-:W-:Y:S01]  /*0e90*/  FFMA R14, R19, UR16, R14 ;  /* 0x00000010130e7c23 */ /* 0x000fe2000800000e */
[----:B------:R-:W-:Y:S01]  /*0ea0*/  I2FP.F32.U32 R22, R22 ;  /* 0x0000001600167245 */ /* 0x000fe20000201000 */
[----:B------:R-:W-:Y:S01]  /*0eb0*/  FFMA R13, R18, UR16, R13 ;  /* 0x00000010120d7c23 */ /* 0x000fe2000800000d */
[----:B------:R-:W-:-:S03]  /*0ec0*/  I2FP.F32.U32 R6, R21 ;  /* 0x0000001500067245 */ /* 0x000fc60000201000 */
[----:B------:R-:W-:Y:S01]  /*0ed0*/  FFMA R5, R22, UR17, R5 ;  /* 0x0000001116057c23 */ /* 0x000fe20008000005 */
[----:B0-----:R-:W-:Y:S01]  /*0ee0*/  I2FP.F32.U32 R7, R7 ;  /* 0x0000000700077245 */ /* 0x001fe20000201000 */
[----:B------:R-:W-:Y:S01]  /*0ef0*/  FFMA R6, R6, UR17, R13 ;  /* 0x0000001106067c23 */ /* 0x000fe2000800000d */
[----:B-----5:R-:W-:-:S03]  /*0f00*/  I2FP.F32.U32 R16, R25 ;  /* 0x0000001900107245 */ /* 0x020fc60000201000 */
[----:B------:R-:W-:Y:S01]  /*0f10*/  FFMA R7, R7, UR17, R14 ;  /* 0x0000001107077c23 */ /* 0x000fe2000800000e */
[----:B---3--:R-:W-:Y:S01]  /*0f20*/  I2FP.F32.U32 R23, R23 ;  /* 0x0000001700177245 */ /* 0x008fe20000201000 */
[----:B----4-:R-:W-:Y:S01]  /*0f30*/  FFMA R15, R16, UR8, R5 ;  /* 0x00000008100f7c23 */ /* 0x010fe20008000005 */
[----:B------:R-:W-:-:S03]  /*0f40*/  I2FP.F32.U32 R12, R12 ;  /* 0x0000000c000c7245 */ /* 0x000fc60000201000 */
[----:B------:R-:W-:Y:S02]  /*0f50*/  FFMA R14, R23, UR8, R6 ;  /* 0x00000008170e7c23 */ /* 0x000fe40008000006 */
[----:B------:R-:W-:Y:S01]  /*0f60*/  FFMA R13, R12, UR8, R7 ;  /* 0x000000080c0d7c23 */ /* 0x000fe20008000007 */
[----:B------:R-:W-:Y:S06]  /*0f70*/  BRA.U UP2, `(.L_x_6) ;  /* 0xfffffff902ac7547 */ /* 0x000fec000b83ffff */
[----:B------:R-:W-:-:S05]  /*0f80*/  UMOV UR5, UR6 ;  /* 0x0000000600057c82 */ /* 0x000fca0008000000 */
.L_x_5:
[----:B------:R-:W-:-:S09]  /*0f90*/  UISETP.NE.AND UP2, UPT, UR11, URZ, UPT ;  /* 0x000000ff0b00728c */ /* 0x000fd2000bf45270 */
[----:B------:R-:W-:Y:S05]  /*0fa0*/  BRA.U !UP2, `(.L_x_7) ;  /* 0x000000050aa07547 */ /* 0x000fea000b800000 */
[----:B------:R-:W-:Y:S01]  /*0fb0*/  UISETP.NE.AND UP2, UPT, UR14, URZ, UPT ;  /* 0x000000ff0e00728c */ /* 0x000fe2000bf45270 */
[----:B------:R-:W-:Y:S10]  /*0fc0*/  BRA.U !UP0, `(.L_x_8) ;  /* 0x0000000108c87547 */ /* 0x000ff4000b800000 */
[----:B------:R-:W0:Y:S01]  /*0fd0*/  S2R R6, SR_CgaCtaId ;  /* 0x0000000000067919 */ /* 0x000e220000008800 */
[----:B-1----:R-:W-:Y:S01]  /*0fe0*/  MOV R5, 0x400 ;  /* 0x0000040000057802 */ /* 0x002fe20000000f00 */
[----:B------:R-:W-:Y:S02]  /*0ff0*/  UIADD3 UR7, UPT, UPT, UR10, UR5, URZ ;  /* 0x000000050a077290 */ /* 0x000fe4000fffe0ff */
[----:B------:R-:W-:Y:S01]  /*1000*/  IADD3 R2, PT, PT, R4, UR5, RZ ;  /* 0x0000000504027c10 */ /* 0x000fe2000fffe0ff */
[----:B------:R-:W-:Y:S02]  /*1010*/  UIADD3 UR8, UPT, UPT, UR10, UR5, URZ ;  /* 0x000000050a087290 */ /* 0x000fe4000fffe0ff */
[----:B------:R-:W-:Y:S02]  /*1020*/  USHF.L.U32 UR7, UR7, 0x2, URZ ;  /* 0x0000000207077899 */ /* 0x000fe400080006ff */
[----:B------:R-:W-:Y:S02]  /*1030*/  USHF.L.U32 UR8, UR8, 0x2, URZ ;  /* 0x0000000208087899 */ /* 0x000fe400080006ff */
[----:B------:R-:W-:-:S08]  /*1040*/  UIADD3 UR5, UPT, UPT, UR5, 0x4, URZ ;  /* 0x0000000405057890 */ /* 0x000fd0000fffe0ff */
[----:B------:R-:W1:Y:S02]  /*1050*/  LDCU UR7, c[0x3][UR7] ;  /* 0x00c00000070777ac */ /* 0x000e640008000800 */
[----:B------:R-:W3:Y:S01]  /*1060*/  LDCU UR15, c[0x3][UR8+0x4] ;  /* 0x00c00080080f77ac */ /* 0x000ee20008000800 */
[----:B------:R-:W4:Y:S01]  /*1070*/  LDCU UR16, c[0x3][UR8+0x8] ;  /* 0x00c00100081077ac */ /* 0x000f220008000800 */
[----:B0-----:R-:W-:-:S05]  /*1080*/  LEA R5, R6, R5, 0x18 ;  /* 0x0000000506057211 */ /* 0x001fca00078ec0ff */
[----:B--2---:R-:W-:-:S05]  /*1090*/  IMAD R19, R2, 0x3, R5 ;  /* 0x0000000302137824 */ /* 0x004fca00078e0205 */
[----:B------:R-:W0:Y:S04]  /*10a0*/  LDS.U8 R20, [R19] ;  /* 0x0000000013147984 */ /* 0x000e280000000000 */
[----:B------:R-:W2:Y:S04]  /*10b0*/  LDS.U8 R21, [R19+0x1] ;  /* 0x0000010013157984 */ /* 0x000ea80000000000 */
[----:B------:R-:W5:Y:S04]  /*10c0*/  LDS.U8 R22, [R19+0x2] ;  /* 0x0000020013167984 */ /* 0x000f680000000000 */
[----:B------:R-:W3:Y:S04]  /*10d0*/  LDS.U8 R5, [R19+0x4] ;  /* 0x0000040013057984 */ /* 0x000ee80000000000 */
[----:B------:R-:W4:Y:S04]  /*10e0*/  LDS.U8 R23, [R19+0x3] ;  /* 0x0000030013177984 */ /* 0x000f280000000000 */
[----:B------:R-:W4:Y:S04]  /*10f0*/  LDS.U8 R6, [R19+0x5] ;  /* 0x0000050013067984 */ /* 0x000f280000000000 */
[----:B------:R-:W4:Y:S04]  /*1100*/  LDS.U8 R16, [R19+0x7] ;  /* 0x0000070013107984 */ /* 0x000f280000000000 */
[----:B------:R-:W4:Y:S04]  /*1110*/  LDS.U8 R17, [R19+0x6] ;  /* 0x0000060013117984 */ /* 0x000f280000000000 */
[----:B------:R-:W4:Y:S04]  /*1120*/  LDS.U8 R2, [R19+0x8] ;  /* 0x0000080013027984 */ /* 0x000f280000000000 */
[----:B------:R-:W4:Y:S04]  /*1130*/  LDS.U8 R12, [R19+0x9] ;  /* 0x00000900130c7984 */ /* 0x000f280000000000 */
[----:B------:R-:W4:Y:S01]  /*1140*/  LDS.U8 R7, [R19+0xa] ;  /* 0x00000a0013077984 */ /* 0x000f220000000000 */
[----:B0-----:R-:W-:-:S03]  /*1150*/  I2FP.F32.U32 R20, R20 ;  /* 0x0000001400147245 */ /* 0x001fc60000201000 */
[----:B------:R-:W0:Y:S01]  /*1160*/  LDS.U8 R18, [R19+0xb] ;  /* 0x00000b0013127984 */ /* 0x000e220000000000 */
[----:B--2---:R-:W-:Y:S01]  /*1170*/  I2FP.F32.U32 R21, R21 ;  /* 0x0000001500157245 */ /* 0x004fe20000201000 */
[----:B-1----:R-:W-:Y:S01]  /*1180*/  FFMA R20, R20, UR7, R15 ;  /* 0x0000000714147c23 */ /* 0x002fe2000800000f */
[----:B-----5:R-:W-:-:S03]  /*1190*/  I2FP.F32.U32 R22, R22 ;  /* 0x0000001600167245 */ /* 0x020fc60000201000 */
[----:B------:R-:W-:Y:S01]  /*11a0*/  FFMA R21, R21, UR7, R14 ;  /* 0x0000000715157c23 */ /* 0x000fe2000800000e */
[----:B---3--:R-:W-:Y:S01]  /*11b0*/  I2FP.F32.U32 R14, R5 ;  /* 0x00000005000e7245 */ /* 0x008fe20000201000 */
[----:B------:R-:W-:Y:S01]  /*11c0*/  FFMA R22, R22, UR7, R13 ;  /* 0x0000000716167c23 */ /* 0x000fe2000800000d */
[----:B------:R-:W1:Y:S01]  /*11d0*/  LDCU UR7, c[0x3][UR8+0xc] ;  /* 0x00c00180080777ac */ /* 0x000e620008000800 */
[----:B----4-:R-:W-:Y:S02]  /*11e0*/  I2FP.F32.U32 R23, R23 ;  /* 0x0000001700177245 */ /* 0x010fe40000201000 */
[----:B------:R-:W-:Y:S01]  /*11f0*/  FFMA R14, R14, UR15, R21 ;  /* 0x0000000f0e0e7c23 */ /* 0x000fe20008000015 */
[----:B------:R-:W-:Y:S02]  /*1200*/  I2FP.F32.U32 R5, R6 ;  /* 0x0000000600057245 */ /* 0x000fe40000201000 */
[----:B------:R-:W-:Y:S01]  /*1210*/  FFMA R20, R23, UR15, R20 ;  /* 0x0000000f17147c23 */ /* 0x000fe20008000014 */
[----:B------:R-:W-:-:S02]  /*1220*/  I2FP.F32.U32 R13, R16 ;  /* 0x00000010000d7245 */ /* 0x000fc40000201000 */
[----:B------:R-:W-:Y:S01]  /*1230*/  FFMA R5, R5, UR15, R22 ;  /* 0x0000000f05057c23 */ /* 0x000fe20008000016 */
[----:B------:R-:W-:Y:S02]  /*1240*/  I2FP.F32.U32 R17, R17 ;  /* 0x0000001100117245 */ /* 0x000fe40000201000 */
[----:B------:R-:W-:Y:S01]  /*1250*/  FFMA R14, R13, UR16, R14 ;  /* 0x000000100d0e7c23 */ /* 0x000fe2000800000e */
[----:B------:R-:W-:Y:S02]  /*1260*/  I2FP.F32.U32 R2, R2 ;  /* 0x0000000200027245 */ /* 0x000fe40000201000 */
[----:B------:R-:W-:Y:S01]  /*1270*/  FFMA R17, R17, UR16, R20 ;  /* 0x0000001011117c23 */ /* 0x000fe20008000014 */
[----:B------:R-:W-:Y:S02]  /*1280*/  I2FP.F32.U32 R12, R12 ;  /* 0x0000000c000c7245 */ /* 0x000fe40000201000 */
[----:B------:R-:W-:Y:S01]  /*1290*/  FFMA R2, R2, UR16, R5 ;  /* 0x0000001002027c23 */ /* 0x000fe20008000005 */
[----:B------:R-:W-:-:S02]  /*12a0*/  I2FP.F32.U32 R7, R7 ;  /* 0x0000000700077245 */ /* 0x000fc40000201000 */
[----:B-1----:R-:W-:Y:S01]  /*12b0*/  FFMA R15, R12, UR7, R17 ;  /* 0x000000070c0f7c23 */ /* 0x002fe20008000011 */
[----:B0-----:R-:W-:Y:S02]  /*12c0*/  I2FP.F32.U32 R13, R18 ;  /* 0x00000012000d7245 */ /* 0x001fe40000201000 */
[----:B------:R-:W-:-:S03]  /*12d0*/  FFMA R14, R7, UR7, R14 ;  /* 0x00000007070e7c23 */ /* 0x000fc6000800000e */
[----:B------:R-:W-:-:S07]  /*12e0*/  FFMA R13, R13, UR7, R2 ;  /* 0x000000070d0d7c23 */ /* 0x000fce0008000002 */
.L_x_8:
[----:B------:R-:W-:Y:S05]  /*12f0*/  BRA.U !UP2, `(.L_x_7) ;  /* 0x000000010acc7547 */ /* 0x000fea000b800000 */
[----:B------:R-:W-:Y:S02]  /*1300*/  UISETP.NE.AND UP2, UPT, UR14, 0x1, UPT ;  /* 0x000000010e00788c */ /* 0x000fe4000bf45270 */
[----:B------:R-:W-:-:S07]  /*1310*/  ULOP3.LUT UP3, URZ, UR19, 0x1, URZ, 0xc0, !UPT ;  /* 0x0000000113ff7892 */ /* 0x000fce000f86c0ff */
[----:B------:R-:W-:Y:S05]  /*1320*/  BRA.U !UP2, `(.L_x_9) ;  /* 0x000000010a787547 */ /* 0x000fea000b800000 */
        /* <DEDUP_REMOVED lines=10> */
[----:B0-----:R-:W-:-:S05]  /*13d0*/  LEA R5, R6, R5, 0x18 ;  /* 0x0000000506057211 */ /* 0x001fca00078ec0ff */
[----:B------:R-:W-:-:S05]  /*13e0*/  IMAD R2, R2, 0x3, R5 ;  /* 0x0000000302027824 */ /* 0x000fca00078e0205 */
[----:B------:R-:W0:Y:S04]  /*13f0*/  LDS.U8 R5, [R2] ;  /* 0x0000000002057984 */ /* 0x000e280000000000 */
[----:B------:R-:W4:Y:S04]  /*1400*/  LDS.U8 R6, [R2+0x1] ;  /* 0x0000010002067984 */ /* 0x000f280000000000 */
[----:B------:R-:W5:Y:S04]  /*1410*/  LDS.U8 R7, [R2+0x2] ;  /* 0x0000020002077984 */ /* 0x000f680000000000 */
[----:B------:R-:W2:Y:S04]  /*1420*/  LDS.U8 R16, [R2+0x3] ;  /* 0x0000030002107984 */ /* 0x000ea80000000000 */
[----:B------:R-:W3:Y:S04]  /*1430*/  LDS.U8 R17, [R2+0x4] ;  /* 0x0000040002117984 */ /* 0x000ee80000000000 */
[----:B------:R-:W3:Y:S01]  /*1440*/  LDS.U8 R18, [R2+0x5] ;  /* 0x0000050002127984 */ /* 0x000ee20000000000 */
[----:B0-----:R-:W-:-:S02]  /*1450*/  I2FP.F32.U32 R12, R5 ;  /* 0x00000005000c7245 */ /* 0x001fc40000201000 */
[----:B----4-:R-:W-:-:S03]  /*1460*/  I2FP.F32.U32 R5, R6 ;  /* 0x0000000600057245 */ /* 0x010fc60000201000 */
[----:B-1----:R-:W-:Y:S01]  /*1470*/  FFMA R12, R12, UR7, R15 ;  /* 0x000000070c0c7c23 */ /* 0x002fe2000800000f */
[----:B-----5:R-:W-:Y:S01]  /*1480*/  I2FP.F32.U32 R6, R7 ;  /* 0x0000000700067245 */ /* 0x020fe20000201000 */
[----:B------:R-:W-:Y:S01]  /*1490*/  FFMA R5, R5, UR7, R14 ;  /* 0x0000000705057c23 */ /* 0x000fe2000800000e */
[----:B--2---:R-:W-:-:S03]  /*14a0*/  I2FP.F32.U32 R15, R16 ;  /* 0x00000010000f7245 */ /* 0x004fc60000201000 */
[----:B------:R-:W-:Y:S01]  /*14b0*/  FFMA R6, R6, UR7, R13 ;  /* 0x0000000706067c23 */ /* 0x000fe2000800000d */
[----:B---3--:R-:W-:Y:S01]  /*14c0*/  I2FP.F32.U32 R14, R17 ;  /* 0x00000011000e7245 */ /* 0x008fe20000201000 */
[----:B------:R-:W-:Y:S01]  /*14d0*/  FFMA R15, R15, UR8, R12 ;  /* 0x000000080f0f7c23 */ /* 0x000fe2000800000c */
[----:B------:R-:W-:-:S03]  /*14e0*/  I2FP.F32.U32 R7, R18 ;  /* 0x0000001200077245 */ /* 0x000fc60000201000 */
[----:B------:R-:W-:Y:S02]  /*14f0*/  FFMA R14, R14, UR8, R5 ;  /* 0x000000080e0e7c23 */ /* 0x000fe40008000005 */
[----:B------:R-:W-:-:S07]  /*1500*/  FFMA R13, R7, UR8, R6 ;  /* 0x00000008070d7c23 */ /* 0x000fce0008000006 */
.L_x_9:
[----:B------:R-:W-:Y:S05]  /*1510*/  BRA.U !UP3, `(.L_x_7) ;  /* 0x000000010b447547 */ /* 0x000fea000b800000 */
[----:B-1----:R-:W0:Y:S01]  /*1520*/  S2R R5, SR_CgaCtaId ;  /* 0x0000000000057919 */ /* 0x002e220000008800 */
[----:B------:R-:W-:Y:S02]  /*1530*/  MOV R2, 0x400 ;  /* 0x0000040000027802 */ /* 0x000fe40000000f00 */
[----:B------:R-:W-:Y:S01]  /*1540*/  IADD3 R4, PT, PT, R4, UR5, RZ ;  /* 0x0000000504047c10 */ /* 0x000fe2000fffe0ff */
[----:B------:R-:W-:-:S04]  /*1550*/  UIADD3 UR5, UPT, UPT, UR10, UR5, URZ ;  /* 0x000000050a057290 */ /* 0x000fc8000fffe0ff */
[----:B------:R-:W-:-:S12]  /*1560*/  USHF.L.U32 UR5, UR5, 0x2, URZ ;  /* 0x0000000205057899 */ /* 0x000fd800080006ff */
[----:B------:R-:W1:Y:S01]  /*1570*/  LDCU UR5, c[0x3][UR5] ;  /* 0x00c00000050577ac */ /* 0x000e620008000800 */
[----:B0-----:R-:W-:-:S05]  /*1580*/  LEA R5, R5, R2, 0x18 ;  /* 0x0000000205057211 */ /* 0x001fca00078ec0ff */
[----:B------:R-:W-:-:S05]  /*1590*/  IMAD R4, R4, 0x3, R5 ;  /* 0x0000000304047824 */ /* 0x000fca00078e0205 */
[----:B------:R-:W0:Y:S04]  /*15a0*/  LDS.U8 R2, [R4] ;  /* 0x0000000004027984 */ /* 0x000e280000000000 */
[----:B------:R-:W3:Y:S04]  /*15b0*/  LDS.U8 R5, [R4+0x1] ;  /* 0x0000010004057984 */ /* 0x000ee80000000000 */
[----:B------:R-:W4:Y:S01]  /*15c0*/  LDS.U8 R6, [R4+0x2] ;  /* 0x0000020004067984 */ /* 0x000f220000000000 */
[----:B0-----:R-:W-:Y:S02]  /*15d0*/  I2FP.F32.U32 R2, R2 ;  /* 0x0000000200027245 */ /* 0x001fe40000201000 */
[----:B---3--:R-:W-:-:S03]  /*15e0*/  I2FP.F32.U32 R5, R5 ;  /* 0x0000000500057245 */ /* 0x008fc60000201000 */
[----:B-1----:R-:W-:Y:S01]  /*15f0*/  FFMA R15, R2, UR5, R15 ;  /* 0x00000005020f7c23 */ /* 0x002fe2000800000f */
[----:B----4-:R-:W-:Y:S01]  /*1600*/  I2FP.F32.U32 R6, R6 ;  /* 0x0000000600067245 */ /* 0x010fe20000201000 */
[----:B------:R-:W-:-:S04]  /*1610*/  FFMA R14, R5, UR5, R14 ;  /* 0x00000005050e7c23 */ /* 0x000fc8000800000e */
[----:B------:R-:W-:-:S07]  /*1620*/  FFMA R13, R6, UR5, R13 ;  /* 0x00000005060d7c23 */ /* 0x000fce000800000d */
.L_x_7:
[----:B------:R-:W-:Y:S05]  /*1630*/  BRA.U UP1, `(.L_x_10) ;  /* 0xfffffff101c87547 */ /* 0x000fea000b83ffff */
.L_x_4:
[----:B------:R-:W0:Y:S01]  /*1640*/  LDC.64 R2, c[0x0][0x398] ;  /* 0x0000e600ff027b82 */ /* 0x000e220000000a00 */
[----:B------:R-:W3:Y:S08]  /*1650*/  F2I.U32.TRUNC.NTZ R15, R15 ;  /* 0x0000000f000f7305 */ /* 0x000ef0000020f000 */
[----:B-1----:R-:W1:Y:S08]  /*1660*/  F2I.U32.TRUNC.NTZ R5, R14 ;  /* 0x0000000e00057305 */ /* 0x002e70000020f000 */
[----:B------:R-:W4:Y:S01]  /*1670*/  F2I.U32.TRUNC.NTZ R13, R13 ;  /* 0x0000000d000d7305 */ /* 0x000f22000020f000 */
[----:B0-----:R-:W-:-:S05]  /*1680*/  IMAD.WIDE R2, R11, 0x3, R2 ;  /* 0x000000030b027825 */ /* 0x001fca00078e0202 */
[----:B---3--:R-:W-:Y:S04]  /*1690*/  STG.E.U8 desc[UR12][R2.64], R15 ;  /* 0x0000000f02007986 */ /* 0x008fe8000c10110c */
[----:B-1----:R-:W-:Y:S04]  /*16a0*/  STG.E.U8 desc[UR12][R2.64+0x1], R5 ;  /* 0x0000010502007986 */ /* 0x002fe8000c10110c */
[----:B----4-:R-:W-:Y:S01]  /*16b0*/  STG.E.U8 desc[UR12][R2.64+0x2], R13 ;  /* 0x0000020d02007986 */ /* 0x010fe2000c10110c */
[----:B------:R-:W-:Y:S05]  /*16c0*/  EXIT ;  /* 0x000000000000794d */ /* 0x000fea0003800000 */
.L_x_11:
[----:B------:R-:W-:-:S00]  /*16d0*/  BRA `(.L_x_11) ;  /* 0xfffffffc00fc7947 */ /* 0x000fc0000383ffff */
[----:B------:R-:W-:-:S00]  /*16e0*/  NOP ;  /* 0x0000000000007918 */ /* 0x000fc00000000000 */
        /* <DEDUP_REMOVED lines=9> */
.L_x_32:


//--------------------- .text._Z14blurImgKernel2P6uchar3iiPfiS0_ --------------------------
	.section	.text._Z14blurImgKernel2P6uchar3iiPfiS0_,"ax",@progbits
	.align	128
        .global         _Z14blurImgKernel2P6uchar3iiPfiS0_
        .type           _Z14blurImgKernel2P6uchar3iiPfiS0_,@function
        .size           _Z14blurImgKernel2P6uchar3iiPfiS0_,(.L_x_33 - _Z14blurImgKernel2P6uchar3iiPfiS0_)
        .other          _Z14blurImgKernel2P6uchar3iiPfiS0_,@"STO_CUDA_ENTRY STV_DEFAULT"
_Z14blurImgKernel2P6uchar3iiPfiS0_:
.text._Z14blurImgKernel2P6uchar3iiPfiS0_:
        /* <DEDUP_REMOVED lines=66> */
.L_x_13:
[----:B------:R-:W-:Y:S05]  /*0420*/  BSYNC.RECONVERGENT B0 ;  /* 0x0000000000007941 */ /* 0x000fea0003800200 */
.L_x_12:
        /* <DEDUP_REMOVED lines=12> */
[----:B------:R-:W-:-:S02]  /*04f0*/  IMAD.IADD R25, R22, 0x1, R9 ;  /* 0x0000000116197824 */ /* 0x000fc400078e0209 */
[----:B------:R-:W-:Y:S02]  /*0500*/  IMAD R19, R14, 0x3, R19 ;  /* 0x000000030e137824 */ /* 0x000fe400078e0213 */
        /* <DEDUP_REMOVED lines=50> */
.L_x_15:
[----:B------:R-:W-:Y:S05]  /*0830*/  BSYNC.RECONVERGENT B0 ;  /* 0x0000000000007941 */ /* 0x000fea0003800200 */
.L_x_14:
[----:B------:R-:W-:Y:S01]  /*0840*/  BAR.SYNC.DEFER_BLOCKING 0x0 ;  /* 0x0000000000007b1d */ /* 0x000fe20000010000 */
[----:B------:R-:W-:Y:S01]  /*0850*/  UISETP.GE.AND UP0, UPT, UR14, 0x1, UPT ;  /* 0x000000010e00788c */ /* 0x000fe2000bf06270 */
[----:B0-----:R-:W-:Y:S01]  /*0860*/  HFMA2 R17, -RZ, RZ, 0, 0 ;  /* 0x00000000ff117431 */ /* 0x001fe200000001ff */
[----:B--2---:R-:W-:-:S07]  /*0870*/  CS2R R18, SRZ ;  /* 0x0000000000127805 */ /* 0x004fce000001ff00 */
[----:B------:R-:W-:Y:S05]  /*0880*/  BRA.U !UP0, `(.L_x_16) ;  /* 0x0000000d08a47547 */ /* 0x000fea000b800000 */
[----:B------:R-:W-:Y:S01]  /*0890*/  ULOP3.LUT UR9, UR14, 0x7, URZ, 0xc0, !UPT ;  /* 0x000000070e097892 */ /* 0x000fe2000f8ec0ff */
[----:B------:R-:W-:Y:S01]  /*08a0*/  MOV R3, 0x3 ;  /* 0x0000000300037802 */ /* 0x000fe20000000f00 */
[----:B-1----:R-:W-:Y:S01]  /*08b0*/  IMAD R5, R9, 0x3, R12 ;  /* 0x0000000309057824 */ /* 0x002fe200078e020c */
[----:B------:R-:W-:Y:S01]  /*08c0*/  ULOP3.LUT UR11, UR14, 0x7ffffff8, URZ, 0xc0, !UPT ;  /* 0x7ffffff80e0b7892 */ /* 0x000fe2000f8ec0ff */
[----:B------:R-:W-:Y:S01]  /*08d0*/  MOV R17, RZ ;  /* 0x000000ff00117202 */ /* 0x000fe20000000f00 */
[----:B------:R-:W-:Y:S01]  /*08e0*/  UIADD3 UR4, UPT, UPT, UR9, -0x1, URZ ;  /* 0xffffffff09047890 */ /* 0x000fe2000fffe0ff */
[----:B------:R-:W-:Y:S01]  /*08f0*/  IMAD R10, R10, R3, -0x3 ;  /* 0xfffffffd0a0a7424 */ /* 0x000fe200078e0203 */
[----:B------:R-:W-:Y:S01]  /*0900*/  CS2R R18, SRZ ;  /* 0x0000000000127805 */ /* 0x000fe2000001ff00 */
[----:B------:R-:W-:Y:S01]  /*0910*/  VIADD R5, R5, 0xb ;  /* 0x0000000b05057836 */ /* 0x000fe20000000000 */
[----:B------:R-:W-:Y:S02]  /*0920*/  UISETP.GE.U32.AND UP0, UPT, UR4, 0x3, UPT ;  /* 0x000000030400788c */ /* 0x000fe4000bf06070 */
[----:B------:R-:W-:-:S02]  /*0930*/  ULOP3.LUT UR10, UR14, 0x3, URZ, 0xc0, !UPT ;  /* 0x000000030e0a7892 */ /* 0x000fc4000f8ec0ff */
[----:B------:R-:W-:Y:S01]  /*0940*/  UIADD3 UR8, UPT, UPT, -UR11, URZ, URZ ;  /* 0x000000ff0b087290 */ /* 0x000fe2000fffe1ff */
[----:B------:R-:W-:-:S11]  /*0950*/  UMOV UR4, URZ ;  /* 0x000000ff00047c82 */ /* 0x000fd60008000000 */
.L_x_22:
[----:B------:R-:W0:Y:S01]  /*0960*/  LDCU UR16, c[0x0][0x398] ;  /* 0x00007300ff1077ac */ /* 0x000e220008000800 */
[----:B------:R-:W-:Y:S02]  /*0970*/  IADD3 R12, PT, PT, R0, UR4, RZ ;  /* 0x00000004000c7c10 */ /* 0x000fe4000fffe0ff */
[----:B------:R-:W-:-:S03]  /*0980*/  MOV R7, RZ ;  /* 0x000000ff00077202 */ /* 0x000fc60000000f00 */
[----:B------:R-:W-:Y:S01]  /*0990*/  IMAD R4, R8, R12, R9 ;  /* 0x0000000c08047224 */ /* 0x000fe200078e0209 */
[----:B0-----:R-:W-:Y:S02]  /*09a0*/  UISETP.GE.U32.AND UP2, UPT, UR16, 0x8, UPT ;  /* 0x000000081000788c */ /* 0x001fe4000bf46070 */
[----:B------:R-:W-:Y:S02]  /*09b0*/  UIMAD UR15, UR4, UR16, URZ ;  /* 0x00000010040f72a4 */ /* 0x000fe4000f8e02ff */
[----:B------:R-:W-:-:S04]  /*09c0*/  UIADD3 UR4, UPT, UPT, UR4, 0x1, URZ ;  /* 0x0000000104047890 */ /* 0x000fc8000fffe0ff */
[----:B------:R-:W-:Y:S01]  /*09d0*/  UISETP.NE.AND UP1, UPT, UR4, UR16, UPT ;  /* 0x000000100400728c */ /* 0x000fe2000bf25270 */
[----:B------:R-:W-:Y:S10]  /*09e0*/  BRA.U !UP2, `(.L_x_17) ;  /* 0x000000050a7c7547 */ /* 0x000ff4000b800000 */
[----:B------:R-:W0:Y:S01]  /*09f0*/  LDCU.64 UR6, c[0x0][0x390] ;  /* 0x00007200ff0677ac */ /* 0x000e220008000a00 */
[----:B------:R-:W-:Y:S01]  /*0a00*/  IMAD R12, R10, R12, R5 ;  /* 0x0000000c0a0c7224 */ /* 0x000fe200078e0205 */
[----:B0-----:R-:W-:-:S04]  /*0a10*/  UIMAD.WIDE.U32 UR6, UR15, 0x4, UR6 ;  /* 0x000000040f0678a5 */ /* 0x001fc8000f8e0006 */
[----:B------:R-:W-:-:S04]  /*0a20*/  UIADD3 UR5, UP2, UPT, UR6, 0x10, URZ ;  /* 0x0000001006057890 */ /* 0x000fc8000ff5e0ff */
[----:B------:R-:W-:Y:S02]  /*0a30*/  UIADD3.X UR6, UPT, UPT, URZ, UR7, URZ, UP2, !UPT ;  /* 0x00000007ff067290 */ /* 0x000fe400097fe4ff */
[----:B------:R-:W-:Y:S01]  /*0a40*/  MOV R2, UR5 ;  /* 0x0000000500027c02 */ /* 0x000fe20008000f00 */
[----:B------:R-:W-:-:S03]  /*0a50*/  UMOV UR5, UR8 ;  /* 0x0000000800057c82 */ /* 0x000fc60008000000 */
[----:B------:R-:W-:-:S07]  /*0a60*/  MOV R3, UR6 ;  /* 0x0000000600037c02 */ /* 0x000fce0008000f00 */
.L_x_18:
[----:B------:R-:W2:Y:S04]  /*0a70*/  LDG.E R22, desc[UR12][R2.64+-0x10] ;  /* 0xfffff00c02167981 */ /* 0x000ea8000c1e1900 */
[----:B------:R-:W3:Y:S04]  /*0a80*/  LDG.E R20, desc[UR12][R2.64+-0xc] ;  /* 0xfffff40c02147981 */ /* 0x000ee8000c1e1900 */
[----:B------:R-:W4:Y:S04]  /*0a90*/  LDG.E R7, desc[UR12][R2.64+-0x8] ;  /* 0xfffff80c02077981 */ /* 0x000f28000c1e1900 */
[----:B------:R-:W5:Y:S04]  /*0aa0*/  LDG.E R16, desc[UR12][R2.64+-0x4] ;  /* 0xfffffc0c02107981 */ /* 0x000f68000c1e1900 */
[----:B------:R-:W5:Y:S04]  /*0ab0*/  LDG.E R6, desc[UR12][R2.64] ;  /* 0x0000000c02067981 */ /* 0x000f68000c1e1900 */
[----:B------:R-:W5:Y:S04]  /*0ac0*/  LDG.E R13, desc[UR12][R2.64+0x4] ;  /* 0x0000040c020d7981 */ /* 0x000f68000c1e1900 */
[----:B------:R-:W5:Y:S04]  /*0ad0*/  LDG.E R15, desc[UR12][R2.64+0x8] ;  /* 0x0000080c020f7981 */ /* 0x000f68000c1e1900 */
[----:B------:R0:W5:Y:S01]  /*0ae0*/  LDG.E R14, desc[UR12][R2.64+0xc] ;  /* 0x00000c0c020e7981 */ /* 0x000162000c1e1900 */
[----:B------:R-:W-:-:S03]  /*0af0*/  UIADD3 UR5, UPT, UPT, UR5, 0x8, URZ ;  /* 0x0000000805057890 */ /* 0x000fc6000fffe0ff */
[----:B------:R-:W1:Y:S01]  /*0b00*/  LDS.U8 R23, [R12+-0xb] ;  /* 0xfffff5000c177984 */ /* 0x000e620000000000 */
[----:B------:R-:W-:-:S03]  /*0b10*/  UISETP.NE.AND UP2, UPT, UR5, URZ, UPT ;  /* 0x000000ff0500728c */ /* 0x000fc6000bf45270 */
[----:B------:R-:W-:Y:S01]  /*0b20*/  LDS.U8 R26, [R12+-0xa] ;  /* 0xfffff6000c1a7984 */ /* 0x000fe20000000000 */
[----:B0-----:R-:W-:-:S03]  /*0b30*/  IADD3 R2, P0, PT, R2, 0x20, RZ ;  /* 0x0000002002027810 */ /* 0x001fc60007f1e0ff */
[----:B------:R-:W-:Y:S01]  /*0b40*/  LDS.U8 R21, [R12+-0x9] ;  /* 0xfffff7000c157984 */ /* 0x000fe20000000000 */
[----:B------:R-:W-:-:S03]  /*0b50*/  IADD3.X R3, PT, PT, RZ, R3, RZ, P0, !PT ;  /* 0x00000003ff037210 */ /* 0x000fc600007fe4ff */
[----:B------:R-:W0:Y:S04]  /*0b60*/  LDS.U8 R24, [R12+-0x7] ;  /* 0xfffff9000c187984 */ /* 0x000e280000000000 */
[----:B------:R-:W0:Y:S01]  /*0b70*/  LDS.U8 R25, [R12+-0x6] ;  /* 0xfffffa000c197984 */ /* 0x000e220000000000 */
[----:B-1----:R-:W-:-:S03]  /*0b80*/  I2FP.F32.U32 R27, R23 ;  /* 0x00000017001b7245 */ /* 0x002fc60000201000 */
[----:B------:R-:W1:Y:S01]  /*0b90*/  LDS.U8 R23, [R12+-0x8] ;  /* 0xfffff8000c177984 */ /* 0x000e620000000000 */
[----:B0-----:R-:W-:Y:S02]  /*0ba0*/  I2FP.F32.U32 R24, R24 ;  /* 0x0000001800187245 */ /* 0x001fe40000201000 */
[----:B------:R-:W-:Y:S02]  /*0bb0*/  I2FP.F32.U32 R25, R25 ;  /* 0x0000001900197245 */ /* 0x000fe40000201000 */
[----:B-1----:R-:W-:Y:S01]  /*0bc0*/  I2FP.F32.U32 R23, R23 ;  /* 0x0000001700177245 */ /* 0x002fe20000201000 */
[C---:B--2---:R-:W-:Y:S01]  /*0bd0*/  FFMA R27, R22.reuse, R27, R19 ;  /* 0x0000001b161b7223 */ /* 0x044fe20000000013 */
[----:B------:R-:W-:Y:S02]  /*0be0*/  I2FP.F32.U32 R19, R26 ;  /* 0x0000001a00137245 */ /* 0x000fe40000201000 */
[----:B------:R-:W-:Y:S02]  /*0bf0*/  I2FP.F32.U32 R26, R21 ;  /* 0x00000015001a7245 */ /* 0x000fe40000201000 */
[----:B------:R-:W0:Y:S01]  /*0c00*/  LDS.U8 R21, [R12+-0x5] ;  /* 0xfffffb000c157984 */ /* 0x000e220000000000 */
[----:B------:R-:W-:-:S02]  /*0c10*/  FFMA R19, R22, R19, R18 ;  /* 0x0000001316137223 */ /* 0x000fc40000000012 */
[----:B------:R-:W-:Y:S01]  /*0c20*/  FFMA R29, R22, R26, R17 ;  /* 0x0000001a161d7223 */ /* 0x000fe20000000011 */
[----:B------:R-:W1:Y:S01]  /*0c30*/  LDS.U8 R18, [R12+-0x3] ;  /* 0xfffffd000c127984 */ /* 0x000e620000000000 */
[C---:B---3--:R-:W-:Y:S01]  /*0c40*/  FFMA R26, R20.reuse, R23, R27 ;  /* 0x00000017141a7223 */ /* 0x048fe2000000001b */
[C---:B------:R-:W-:Y:S01]  /*0c50*/  FFMA R28, R20.reuse, R24, R19 ;  /* 0x00000018141c7223 */ /* 0x040fe20000000013 */
[----:B------:R-:W-:Y:S01]  /*0c60*/  FFMA R24, R20, R25, R29 ;  /* 0x0000001914187223 */ /* 0x000fe2000000001d */
[----:B------:R-:W2:Y:S04]  /*0c70*/  LDS.U8 R22, [R12+-0x4] ;  /* 0xfffffc000c167984 */ /* 0x000ea80000000000 */
[----:B------:R-:W3:Y:S04]  /*0c80*/  LDS.U8 R17, [R12+-0x2] ;  /* 0xfffffe000c117984 */ /* 0x000ee80000000000 */
[----:B------:R-:W5:Y:S04]  /*0c90*/  LDS.U8 R19, [R12+-0x1] ;  /* 0xffffff000c137984 */ /* 0x000f680000000000 */
[----:B------:R-:W5:Y:S04]  /*0ca0*/  LDS.U8 R20, [R12] ;  /* 0x000000000c147984 */ /* 0x000f680000000000 */
[----:B------:R-:W5:Y:S01]  /*0cb0*/  LDS.U8 R23, [R12+0x2] ;  /* 0x000002000c177984 */ /* 0x000f620000000000 */
[----:B0-----:R-:W-:-:S02]  /*0cc0*/  I2FP.F32.U32 R21, R21 ;  /* 0x0000001500157245 */ /* 0x001fc40000201000 */
[----:B-1----:R-:W-:-:S03]  /*0cd0*/  I2FP.F32.U32 R18, R18 ;  /* 0x0000001200127245 */ /* 0x002fc60000201000 */
[C---:B----4-:R-:W-:Y:S02]  /*0ce0*/  FFMA R27, R7.reuse, R21, R26 ;  /* 0x00000015071b7223 */ /* 0x050fe4000000001a */
[----:B------:R-:W0:Y:S01]  /*0cf0*/  LDS.U8 R21, [R12+0x1] ;  /* 0x000001000c157984 */ /* 0x000e220000000000 */
[----:B--2---:R-:W-:Y:S01]  /*0d00*/  I2FP.F32.U32 R25, R22 ;  /* 0x0000001600197245 */ /* 0x004fe20000201000 */
[C---:B------:R-:W-:Y:S02]  /*0d10*/  FFMA R29, R7.reuse, R18, R24 ;  /* 0x00000012071d7223 */ /* 0x040fe40000000018 */
[----:B------:R-:W1:Y:S01]  /*0d20*/  LDS.U8 R22, [R12+0x3] ;  /* 0x000003000c167984 */ /* 0x000e620000000000 */
[----:B---3--:R-:W-:Y:S01]  /*0d30*/  I2FP.F32.U32 R17, R17 ;  /* 0x0000001100117245 */ /* 0x008fe20000201000 */
[----:B------:R-:W-:Y:S02]  /*0d40*/  FFMA R25, R7, R25, R28 ;  /* 0x0000001907197223 */ /* 0x000fe4000000001c */
[----:B------:R-:W2:Y:S01]  /*0d50*/  LDS.U8 R7, [R12+0x4] ;  /* 0x000004000c077984 */ /* 0x000ea20000000000 */
[----:B-----5:R-:W-:Y:S01]  /*0d60*/  I2FP.F32.U32 R19, R19 ;  /* 0x0000001300137245 */ /* 0x020fe20000201000 */
[----:B------:R-:W-:-:S02]  /*0d70*/  FFMA R17, R16, R17, R27 ;  /* 0x0000001110117223 */ /* 0x000fc4000000001b */
[----:B------:R-:W3:Y:S01]  /*0d80*/  LDS.U8 R18, [R12+0x5] ;  /* 0x000005000c127984 */ /* 0x000ee20000000000 */
[----:B------:R-:W-:Y:S01]  /*0d90*/  I2FP.F32.U32 R20, R20 ;  /* 0x0000001400147245 */ /* 0x000fe20000201000 */
[C---:B------:R-:W-:Y:S02]  /*0da0*/  FFMA R25, R16.reuse, R19, R25 ;  /* 0x0000001310197223 */ /* 0x040fe40000000019 */
[----:B------:R-:W4:Y:S01]  /*0db0*/  LDS.U8 R19, [R12+0x6] ;  /* 0x000006000c137984 */ /* 0x000f220000000000 */
[----:B------:R-:W-:Y:S01]  /*0dc0*/  I2FP.F32.U32 R24, R23 ;  /* 0x0000001700187245 */ /* 0x000fe20000201000 */
[----:B------:R-:W-:Y:S02]  /*0dd0*/  FFMA R29, R16, R20, R29 ;  /* 0x00000014101d7223 */ /* 0x000fe4000000001d */
[----:B------:R-:W5:Y:S02]  /*0de0*/  LDS.U8 R16, [R12+0x7] ;  /* 0x000007000c107984 */ /* 0x000f640000000000 */
[----:B------:R-:W-:-:S02]  /*0df0*/  FFMA R24, R6, R24, R25 ;  /* 0x0000001806187223 */ /* 0x000fc40000000019 */
[----:B------:R-:W5:Y:S04]  /*0e00*/  LDS.U8 R20, [R12+0x8] ;  /* 0x000008000c147984 */ /* 0x000f680000000000 */
[----:B------:R-:W5:Y:S04]  /*0e10*/  LDS.U8 R25, [R12+0xa] ;  /* 0x00000a000c197984 */ /* 0x000f680000000000 */
[----:B------:R-:W5:Y:S01]  /*0e20*/  LDS.U8 R23, [R12+0xb] ;  /* 0x00000b000c177984 */ /* 0x000f620000000000 */
[----:B0-----:R-:W-:Y:S02]  /*0e30*/  I2FP.F32.U32 R21, R21 ;  /* 0x0000001500157245 */ /* 0x001fe40000201000 */
[----:B-1----:R-:W-:-:S03]  /*0e40*/  I2FP.F32.U32 R26, R22 ;  /* 0x00000016001a7245 */ /* 0x002fc60000201000 */
[C---:B------:R-:W-:Y:S02]  /*0e50*/  FFMA R22, R6.reuse, R21, R17 ;  /* 0x0000001506167223 */ /* 0x040fe40000000011 */
[----:B------:R-:W0:Y:S01]  /*0e60*/  LDS.U8 R17, [R12+0x9] ;  /* 0x000009000c117984 */ /* 0x000e220000000000 */
[----:B--2---:R-:W-:Y:S01]  /*0e70*/  I2FP.F32.U32 R7, R7 ;  /* 0x0000000700077245 */ /* 0x004fe20000201000 */
[----:B------:R-:W-:Y:S02]  /*0e80*/  FFMA R6, R6, R26, R29 ;  /* 0x0000001a06067223 */ /* 0x000fe4000000001d */
[----:B------:R1:W2:Y:S01]  /*0e90*/  LDS.U8 R21, [R12+0xc] ;  /* 0x00000c000c157984 */ /* 0x0002a20000000000 */
[----:B---3--:R-:W-:Y:S01]  /*0ea0*/  I2FP.F32.U32 R27, R18 ;  /* 0x00000012001b7245 */ /* 0x008fe20000201000 */
[----:B------:R-:W-:Y:S01]  /*0eb0*/  FFMA R22, R13, R7, R22 ;  /* 0x000000070d167223 */ /* 0x000fe20000000016 */
[----:B----4-:R-:W-:-:S03]  /*0ec0*/  I2FP.F32.U32 R19, R19 ;  /* 0x0000001300137245 */ /* 0x010fc60000201000 */
[C---:B------:R-:W-:Y:S01]  /*0ed0*/  FFMA R24, R13.reuse, R27, R24 ;  /* 0x0000001b0d187223 */ /* 0x040fe20000000018 */
[----:B-1----:R-:W-:Y:S01]  /*0ee0*/  VIADD R12, R12, 0x18 ;  /* 0x000000180c0c7836 */ /* 0x002fe20000000000 */
[----:B-----5:R-:W-:Y:S01]  /*0ef0*/  I2FP.F32.U32 R16, R16 ;  /* 0x0000001000107245 */ /* 0x020fe20000201000 */
[----:B------:R-:W-:Y:S01]  /*0f00*/  FFMA R6, R13, R19, R6 ;  /* 0x000000130d067223 */ /* 0x000fe20000000006 */
[----:B------:R-:W-:-:S03]  /*0f10*/  I2FP.F32.U32 R7, R20 ;  /* 0x0000001400077245 */ /* 0x000fc60000201000 */
[C---:B------:R-:W-:Y:S01]  /*0f20*/  FFMA R19, R15.reuse, R16, R22 ;  /* 0x000000100f137223 */ /* 0x040fe20000000016 */
[----:B------:R-:W-:Y:S01]  /*0f30*/  I2FP.F32.U32 R25, R25 ;  /* 0x0000001900197245 */ /* 0x000fe20000201000 */
[----:B------:R-:W-:Y:S01]  /*0f40*/  FFMA R7, R15, R7, R24 ;  /* 0x000000070f077223 */ /* 0x000fe20000000018 */
[----:B------:R-:W-:-:S03]  /*0f50*/  I2FP.F32.U32 R18, R23 ;  /* 0x0000001700127245 */ /* 0x000fc60000201000 */
[C---:B------:R-:W-:Y:S02]  /*0f60*/  FFMA R19, R14.reuse, R25, R19 ;  /* 0x000000190e137223 */ /* 0x040fe40000000013 */
[----:B------:R-:W-:Y:S01]  /*0f70*/  FFMA R18, R14, R18, R7 ;  /* 0x000000120e127223 */ /* 0x000fe20000000007 */
[----:B0-----:R-:W-:Y:S02]  /*0f80*/  I2FP.F32.U32 R17, R17 ;  /* 0x0000001100117245 */ /* 0x001fe40000201000 */
[----:B--2---:R-:W-:-:S03]  /*0f90*/  I2FP.F32.U32 R16, R21 ;  /* 0x0000001500107245 */ /* 0x004fc60000201000 */
[----:B------:R-:W-:-:S04]  /*0fa0*/  FFMA R17, R15, R17, R6 ;  /* 0x000000110f117223 */ /* 0x000fc80000000006 */
[----:B------:R-:W-:Y:S01]  /*0fb0*/  FFMA R17, R14, R16, R17 ;  /* 0x000000100e117223 */ /* 0x000fe20000000011 */
[----:B------:R-:W-:Y:S06]  /*0fc0*/  BRA.U UP2, `(.L_x_18) ;  /* 0xfffffff902a87547 */ /* 0x000fec000b83ffff */
[----:B------:R-:W-:-:S07]  /*0fd0*/  MOV R7, UR11 ;  /* 0x0000000b00077c02 */ /* 0x000fce0008000f00 */
.L_x_17:
[----:B------:R-:W-:-:S09]  /*0fe0*/  UISETP.NE.AND UP2, UPT, UR9, URZ, UPT ;  /* 0x000000ff0900728c */ /* 0x000fd2000bf45270 */
[----:B------:R-:W-:Y:S05]  /*0ff0*/  BRA.U !UP2, `(.L_x_19) ;  /* 0x000000050ac47547 */ /* 0x000fea000b800000 */
[----:B------:R-:W-:Y:S01]  /*1000*/  UISETP.NE.AND UP2, UPT, UR10, URZ, UPT ;  /* 0x000000ff0a00728c */ /* 0x000fe2000bf45270 */
[----:B------:R-:W-:Y:S10]  /*1010*/  BRA.U !UP0, `(.L_x_20) ;  /* 0x0000000108d87547 */ /* 0x000ff4000b800000 */
[----:B------:R-:W0:Y:S01]  /*1020*/  LDC.64 R14, c[0x0][0x390] ;  /* 0x0000e400ff0e7b82 */ /* 0x000e220000000a00 */
[----:B------:R-:W-:-:S05]  /*1030*/  IADD3 R3, PT, PT, R7, UR15, RZ ;  /* 0x0000000f07037c10 */ /* 0x000fca000fffe0ff */
[----:B0-----:R-:W-:Y:S02]  /*1040*/  IMAD.WIDE.U32 R14, R3, 0x4, R14 ;  /* 0x00000004030e7825 */ /* 0x001fe400078e000e */
[----:B------:R-:W0:Y:S04]  /*1050*/  LDC.64 R2, c[0x0][0x390] ;  /* 0x0000e400ff027b82 */ /* 0x000e280000000a00 */
[----:B------:R1:W2:Y:S01]  /*1060*/  LDG.E R14, desc[UR12][R14.64] ;  /* 0x0000000c0e0e7981 */ /* 0x0002a2000c1e1900 */
[----:B------:R-:W-:-:S04]  /*1070*/  IADD3 R6, P0, PT, R7, UR15, RZ ;  /* 0x0000000f07067c10 */ /* 0x000fc8000ff1e0ff */
[----:B------:R-:W-:Y:S02]  /*1080*/  IADD3.X R12, PT, PT, RZ, RZ, RZ, P0, !PT ;  /* 0x000000ffff0c7210 */ /* 0x000fe400007fe4ff */
[----:B0-----:R-:W-:-:S04]  /*1090*/  LEA R2, P0, R6, R2, 0x2 ;  /* 0x0000000206027211 */ /* 0x001fc800078010ff */
[----:B------:R-:W-:-:S05]  /*10a0*/  LEA.HI.X R3, R6, R3, R12, 0x2, P0 ;  /* 0x0000000306037211 */ /* 0x000fca00000f140c */
[----:B------:R-:W3:Y:S04]  /*10b0*/  LDG.E R12, desc[UR12][R2.64+0x4] ;  /* 0x0000040c020c7981 */ /* 0x000ee8000c1e1900 */
[----:B------:R-:W4:Y:S04]  /*10c0*/  LDG.E R6, desc[UR12][R2.64+0x8] ;  /* 0x0000080c02067981 */ /* 0x000f28000c1e1900 */
[----:B------:R0:W5:Y:S01]  /*10d0*/  LDG.E R13, desc[UR12][R2.64+0xc] ;  /* 0x00000c0c020d7981 */ /* 0x000162000c1e1900 */
[----:B------:R-:W-:Y:S02]  /*10e0*/  MOV R16, 0x400 ;  /* 0x0000040000107802 */ /* 0x000fe40000000f00 */
[----:B-1----:R-:W-:Y:S01]  /*10f0*/  IADD3 R15, PT, PT, R4, R7, RZ ;  /* 0x00000007040f7210 */ /* 0x002fe20007ffe0ff */
[----:B------:R-:W1:Y:S01]  /*1100*/  S2R R21, SR_CgaCtaId ;  /* 0x0000000000157919 */ /* 0x000e620000008800 */
[----:B------:R-:W-:-:S02]  /*1110*/  IADD3 R7, PT, PT, R7, 0x4, RZ ;  /* 0x0000000407077810 */ /* 0x000fc40007ffe0ff */
[----:B-1----:R-:W-:-:S05]  /*1120*/  LEA R16, R21, R16, 0x18 ;  /* 0x0000001015107211 */ /* 0x002fca00078ec0ff */
[----:B------:R-:W-:-:S05]  /*1130*/  IMAD R27, R15, 0x3, R16 ;  /* 0x000000030f1b7824 */ /* 0x000fca00078e0210 */
[----:B------:R-:W1:Y:S04]  /*1140*/  LDS.U8 R20, [R27] ;  /* 0x000000001b147984 */ /* 0x000e680000000000 */
[----:B------:R-:W1:Y:S04]  /*1150*/  LDS.U8 R22, [R27+0x1] ;  /* 0x000001001b167984 */ /* 0x000e680000000000 */
[----:B------:R-:W1:Y:S04]  /*1160*/  LDS.U8 R21, [R27+0x2] ;  /* 0x000002001b157984 */ /* 0x000e680000000000 */
[----:B------:R-:W1:Y:S04]  /*1170*/  LDS.U8 R15, [R27+0x3] ;  /* 0x000003001b0f7984 */ /* 0x000e680000000000 */
[----:B------:R-:W1:Y:S04]  /*1180*/  LDS.U8 R16, [R27+0x4] ;  /* 0x000004001b107984 */ /* 0x000e680000000000 */
[----:B0-----:R-:W0:Y:S04]  /*1190*/  LDS.U8 R2, [R27+0x5] ;  /* 0x000005001b027984 */ /* 0x001e280000000000 */
[----:B------:R-:W0:Y:S04]  /*11a0*/  LDS.U8 R3, [R27+0x6] ;  /* 0x000006001b037984 */ /* 0x000e280000000000 */
[----:B------:R-:W0:Y:S04]  /*11b0*/  LDS.U8 R23, [R27+0x8] ;  /* 0x000008001b177984 */ /* 0x000e280000000000 */
[----:B------:R-:W-:Y:S04]  /*11c0*/  LDS.U8 R24, [R27+0xa] ;  /* 0x00000a001b187984 */ /* 0x000fe80000000000 */
[----:B------:R-:W-:Y:S01]  /*11d0*/  LDS.U8 R26, [R27+0xb] ;  /* 0x00000b001b1a7984 */ /* 0x000fe20000000000 */
[----:B-1----:R-:W-:-:S03]  /*11e0*/  I2FP.F32.U32 R25, R20 ;  /* 0x0000001400197245 */ /* 0x002fc60000201000 */
[----:B------:R-:W1:Y:S01]  /*11f0*/  LDS.U8 R20, [R27+0x7] ;  /* 0x000007001b147984 */ /* 0x000e620000000000 */
[----:B------:R-:W-:Y:S02]  /*1200*/  I2FP.F32.U32 R29, R22 ;  /* 0x00000016001d7245 */ /* 0x000fe40000201000 */
[----:B------:R-:W-:Y:S02]  /*1210*/  I2FP.F32.U32 R22, R21 ;  /* 0x0000001500167245 */ /* 0x000fe40000201000 */
[----:B------:R-:W-:Y:S02]  /*1220*/  I2FP.F32.U32 R15, R15 ;  /* 0x0000000f000f7245 */ /* 0x000fe40000201000 */
[----:B------:R-:W-:Y:S02]  /*1230*/  I2FP.F32.U32 R16, R16 ;  /* 0x0000001000107245 */ /* 0x000fe40000201000 */
[----:B0-----:R-:W-:Y:S02]  /*1240*/  I2FP.F32.U32 R2, R2 ;  /* 0x0000000200027245 */ /* 0x001fe40000201000 */
[----:B------:R-:W-:-:S02]  /*1250*/  I2FP.F32.U32 R3, R3 ;  /* 0x0000000300037245 */ /* 0x000fc40000201000 */
[----:B------:R-:W-:Y:S02]  /*1260*/  I2FP.F32.U32 R23, R23 ;  /* 0x0000001700177245 */ /* 0x000fe40000201000 */
[----:B-1----:R-:W-:Y:S01]  /*1270*/  I2FP.F32.U32 R20, R20 ;  /* 0x0000001400147245 */ /* 0x002fe20000201000 */
[C---:B--2---:R-:W-:Y:S01]  /*1280*/  FFMA R25, R14.reuse, R25, R19 ;  /* 0x000000190e197223 */ /* 0x044fe20000000013 */
[C---:B------:R-:W-:Y:S01]  /*1290*/  FFMA R21, R14.reuse, R29, R18 ;  /* 0x0000001d0e157223 */ /* 0x040fe20000000012 */
[----:B------:R-:W0:Y:S01]  /*12a0*/  LDS.U8 R19, [R27+0x9] ;  /* 0x000009001b137984 */ /* 0x000e220000000000 */
[----:B------:R-:W-:Y:S01]  /*12b0*/  FFMA R17, R14, R22, R17 ;  /* 0x000000160e117223 */ /* 0x000fe20000000011 */
[C---:B---3--:R-:W-:Y:S01]  /*12c0*/  FFMA R15, R12.reuse, R15, R25 ;  /* 0x0000000f0c0f7223 */ /* 0x048fe20000000019 */
[C---:B------:R-:W-:Y:S02]  /*12d0*/  FFMA R21, R12.reuse, R16, R21 ;  /* 0x000000100c157223 */ /* 0x040fe40000000015 */
[----:B------:R-:W-:Y:S01]  /*12e0*/  FFMA R17, R12, R2, R17 ;  /* 0x000000020c117223 */ /* 0x000fe20000000011 */
[C---:B----4-:R-:W-:Y:S01]  /*12f0*/  FFMA R2, R6.reuse, R3, R15 ;  /* 0x0000000306027223 */ /* 0x050fe2000000000f */
[C---:B------:R-:W-:Y:S01]  /*1300*/  FFMA R20, R6.reuse, R20, R21 ;  /* 0x0000001406147223 */ /* 0x040fe20000000015 */
[----:B------:R-:W-:Y:S01]  /*1310*/  I2FP.F32.U32 R3, R24 ;  /* 0x0000001800037245 */ /* 0x000fe20000201000 */
[----:B------:R-:W-:Y:S01]  /*1320*/  FFMA R6, R6, R23, R17 ;  /* 0x0000001706067223 */ /* 0x000fe20000000011 */
[----:B------:R-:W-:-:S03]  /*1330*/  I2FP.F32.U32 R15, R26 ;  /* 0x0000001a000f7245 */ /* 0x000fc60000201000 */
[C---:B-----5:R-:W-:Y:S01]  /*1340*/  FFMA R18, R13.reuse, R3, R20 ;  /* 0x000000030d127223 */ /* 0x060fe20000000014 */
[----:B0-----:R-:W-:Y:S01]  /*1350*/  I2FP.F32.U32 R19, R19 ;  /* 0x0000001300137245 */ /* 0x001fe20000201000 */
[----:B------:R-:W-:-:S04]  /*1360*/  FFMA R17, R13, R15, R6 ;  /* 0x0000000f0d117223 */ /* 0x000fc80000000006 */
[----:B------:R-:W-:-:S07]  /*1370*/  FFMA R19, R13, R19, R2 ;  /* 0x000000130d137223 */ /* 0x000fce0000000002 */
.L_x_20:
[----:B------:R-:W-:Y:S05]  /*1380*/  BRA.U !UP2, `(.L_x_19) ;  /* 0x000000010ae07547 */ /* 0x000fea000b800000 */
[----:B------:R-:W-:Y:S02]  /*1390*/  UISETP.NE.AND UP2, UPT, UR10, 0x1, UPT ;  /* 0x000000010a00788c */ /* 0x000fe4000bf45270 */
[----:B------:R-:W-:-:S07]  /*13a0*/  ULOP3.LUT UP3, URZ, UR16, 0x1, URZ, 0xc0, !UPT ;  /* 0x0000000110ff7892 */ /* 0x000fce000f86c0ff */
[----:B------:R-:W-:Y:S05]  /*13b0*/  BRA.U !UP2, `(.L_x_21) ;  /* 0x000000010a887547 */ /* 0x000fea000b800000 */
[----:B------:R-:W0:Y:S01]  /*13c0*/  LDC.64 R12, c[0x0][0x390] ;  /* 0x0000e400ff0c7b82 */ /* 0x000e220000000a00 */
[C---:B------:R-:W-:Y:S01]  /*13d0*/  VIADD R15, R7.reuse, UR15 ;  /* 0x0000000f070f7c36 */ /* 0x040fe20008000000 */
[----:B------:R-:W-:-:S04]  /*13e0*/  IADD3 R6, P0, PT, R7, UR15, RZ ;  /* 0x0000000f07067c10 */ /* 0x000fc8000ff1e0ff */
[----:B------:R-:W-:Y:S02]  /*13f0*/  IADD3.X R14, PT, PT, RZ, RZ, RZ, P0, !PT ;  /* 0x000000ffff0e7210 */ /* 0x000fe400007fe4ff */
[----:B------:R-:W1:Y:S01]  /*1400*/  LDC.64 R2, c[0x0][0x390] ;  /* 0x0000e400ff027b82 */ /* 0x000e620000000a00 */
[----:B0-----:R-:W-:-:S06]  /*1410*/  IMAD.WIDE.U32 R12, R15, 0x4, R12 ;  /* 0x000000040f0c7825 */ /* 0x001fcc00078e000c */
[----:B------:R0:W2:Y:S01]  /*1420*/  LDG.E R12, desc[UR12][R12.64] ;  /* 0x0000000c0c0c7981 */ /* 0x0000a2000c1e1900 */
[----:B-1----:R-:W-:-:S04]  /*1430*/  LEA R2, P0, R6, R2, 0x2 ;  /* 0x0000000206027211 */ /* 0x002fc800078010ff */
[----:B------:R-:W-:-:S05]  /*1440*/  LEA.HI.X R3, R6, R3, R14, 0x2, P0 ;  /* 0x0000000306037211 */ /* 0x000fca00000f140e */
[----:B------:R1:W3:Y:S01]  /*1450*/  LDG.E R2, desc[UR12][R2.64+0x4] ;  /* 0x0000040c02027981 */ /* 0x0002e2000c1e1900 */
[----:B------:R-:W4:Y:S01]  /*1460*/  S2R R15, SR_CgaCtaId ;  /* 0x00000000000f7919 */ /* 0x000f220000008800 */
[----:B------:R-:W-:-:S04]  /*1470*/  MOV R6, 0x400 ;  /* 0x0000040000067802 */ /* 0x000fc80000000f00 */
[----:B----4-:R-:W-:Y:S02]  /*1480*/  LEA R15, R15, R6, 0x18 ;  /* 0x000000060f0f7211 */ /* 0x010fe400078ec0ff */
[----:B------:R-:W-:-:S05]  /*1490*/  IADD3 R6, PT, PT, R4, R7, RZ ;  /* 0x0000000704067210 */ /* 0x000fca0007ffe0ff */
[----:B------:R-:W-:-:S05]  /*14a0*/  IMAD R6, R6, 0x3, R15 ;  /* 0x0000000306067824 */ /* 0x000fca00078e020f */
[----:B------:R-:W4:Y:S04]  /*14b0*/  LDS.U8 R14, [R6] ;  /* 0x00000000060e7984 */ /* 0x000f280000000000 */
[----:B------:R-:W5:Y:S04]  /*14c0*/  LDS.U8 R15, [R6+0x1] ;  /* 0x00000100060f7984 */ /* 0x000f680000000000 */
[----:B------:R-:W5:Y:S04]  /*14d0*/  LDS.U8 R16, [R6+0x2] ;  /* 0x0000020006107984 */ /* 0x000f680000000000 */
[----:B0-----:R-:W0:Y:S04]  /*14e0*/  LDS.U8 R13, [R6+0x3] ;  /* 0x00000300060d7984 */ /* 0x001e280000000000 */
[----:B------:R-:W0:Y:S04]  /*14f0*/  LDS.U8 R20, [R6+0x4] ;  /* 0x0000040006147984 */ /* 0x000e280000000000 */
[----:B-1----:R-:W1:Y:S01]  /*1500*/  LDS.U8 R3, [R6+0x5] ;  /* 0x0000050006037984 */ /* 0x002e620000000000 */
[----:B------:R-:W-:-:S02]  /*1510*/  IADD3 R7, PT, PT, R7, 0x2, RZ ;  /* 0x0000000207077810 */ /* 0x000fc40007ffe0ff */
[----:B----4-:R-:W-:Y:S02]  /*1520*/  I2FP.F32.U32 R14, R14 ;  /* 0x0000000e000e7245 */ /* 0x010fe40000201000 */
[----:B-----5:R-:W-:Y:S02]  /*1530*/  I2FP.F32.U32 R15, R15 ;  /* 0x0000000f000f7245 */ /* 0x020fe40000201000 */
[----:B------:R-:W-:Y:S02]  /*1540*/  I2FP.F32.U32 R16, R16 ;  /* 0x0000001000107245 */ /* 0x000fe40000201000 */
[----:B0-----:R-:W-:Y:S02]  /*1550*/  I2FP.F32.U32 R13, R13 ;  /* 0x0000000d000d7245 */ /* 0x001fe40000201000 */
[----:B------:R-:W-:Y:S01]  /*1560*/  I2FP.F32.U32 R20, R20 ;  /* 0x0000001400147245 */ /* 0x000fe20000201000 */
[C---:B--2---:R-:W-:Y:S01]  /*1570*/  FFMA R19, R12.reuse, R14, R19 ;  /* 0x0000000e0c137223 */ /* 0x044fe20000000013 */
[----:B-1----:R-:W-:Y:S01]  /*1580*/  I2FP.F32.U32 R14, R3 ;  /* 0x00000003000e7245 */ /* 0x002fe20000201000 */
[C---:B------:R-:W-:Y:S01]  /*1590*/  FFMA R15, R12.reuse, R15, R18 ;  /* 0x0000000f0c0f7223 */ /* 0x040fe20000000012 */
[----:B------:R-:W-:Y:S01]  /*15a0*/  FFMA R17, R12, R16, R17 ;  /* 0x000000100c117223 */ /* 0x000fe20000000011 */
[----:B---3--:R-:W-:-:S02]  /*15b0*/  FFMA R19, R2, R13, R19 ;  /* 0x0000000d02137223 */ /* 0x008fc40000000013 */
[C---:B------:R-:W-:Y:S01]  /*15c0*/  FFMA R18, R2.reuse, R20, R15 ;  /* 0x0000001402127223 */ /* 0x040fe2000000000f */
[----:B------:R-:W-:-:S07]  /*15d0*/  FFMA R17, R2, R14, R17 ;  /* 0x0000000e02117223 */ /* 0x000fce0000000011 */
.L_x_21:
[----:B------:R-:W-:Y:S05]  /*15e0*/  BRA.U !UP3, `(.L_x_19) ;  /* 0x000000010b487547 */ /* 0x000fea000b800000 */
[----:B------:R-:W0:Y:S01]  /*15f0*/  LDC.64 R2, c[0x0][0x390] ;  /* 0x0000e400ff027b82 */ /* 0x000e220000000a00 */
[----:B------:R-:W-:-:S05]  /*1600*/  IADD3 R13, PT, PT, R7, UR15, RZ ;  /* 0x0000000f070d7c10 */ /* 0x000fca000fffe0ff */
[----:B0-----:R-:W-:-:S06]  /*1610*/  IMAD.WIDE.U32 R2, R13, 0x4, R2 ;  /* 0x000000040d027825 */ /* 0x001fcc00078e0002 */
[----:B------:R-:W2:Y:S01]  /*1620*/  LDG.E R2, desc[UR12][R2.64] ;  /* 0x0000000c02027981 */ /* 0x000ea2000c1e1900 */
[----:B------:R-:W-:Y:S02]  /*1630*/  MOV R6, 0x400 ;  /* 0x0000040000067802 */ /* 0x000fe40000000f00 */
[----:B------:R-:W-:Y:S01]  /*1640*/  IADD3 R4, PT, PT, R4, R7, RZ ;  /* 0x0000000704047210 */ /* 0x000fe20007ffe0ff */
[----:B------:R-:W0:Y:S02]  /*1650*/  S2R R13, SR_CgaCtaId ;  /* 0x00000000000d7919 */ /* 0x000e240000008800 */
[----:B0-----:R-:W-:-:S05]  /*1660*/  LEA R13, R13, R6, 0x18 ;  /* 0x000000060d0d7211 */ /* 0x001fca00078ec0ff */
[----:B------:R-:W-:-:S05]  /*1670*/  IMAD R4, R4, 0x3, R13 ;  /* 0x0000000304047824 */ /* 0x000fca00078e020d */
[----:B------:R-:W0:Y:S04]  /*1680*/  LDS.U8 R6, [R4] ;  /* 0x0000000004067984 */ /* 0x000e280000000000 */
[----:B------:R-:W1:Y:S04]  /*1690*/  LDS.U8 R7, [R4+0x1] ;  /* 0x0000010004077984 */ /* 0x000e680000000000 */
[----:B------:R-:W3:Y:S01]  /*16a0*/  LDS.U8 R12, [R4+0x2] ;  /* 0x00000200040c7984 */ /* 0x000ee20000000000 */
[----:B0-----:R-:W-:Y:S02]  /*16b0*/  I2FP.F32.U32 R6, R6 ;  /* 0x0000000600067245 */ /* 0x001fe40000201000 */
[----:B-1----:R-:W-:-:S02]  /*16c0*/  I2FP.F32.U32 R7, R7 ;  /* 0x0000000700077245 */ /* 0x002fc40000201000 */
[----:B---3--:R-:W-:Y:S01]  /*16d0*/  I2FP.F32.U32 R12, R12 ;  /* 0x0000000c000c7245 */ /* 0x008fe20000201000 */
[C---:B--2---:R-:W-:Y:S02]  /*16e0*/  FFMA R19, R2.reuse, R6, R19 ;  /* 0x0000000602137223 */ /* 0x044fe40000000013 */
[C---:B------:R-:W-:Y:S02]  /*16f0*/  FFMA R18, R2.reuse, R7, R18 ;  /* 0x0000000702127223 */ /* 0x040fe40000000012 */
[----:B------:R-:W-:-:S07]  /*1700*/  FFMA R17, R2, R12, R17 ;  /* 0x0000000c02117223 */ /* 0x000fce0000000011 */
.L_x_19:
[----:B------:R-:W-:Y:S05]  /*1710*/  BRA.U UP1, `(.L_x_22) ;  /* 0xfffffff101907547 */ /* 0x000fea000b83ffff */
.L_x_16:
[----:B------:R-:W0:Y:S01]  /*1720*/  LDC.64 R2, c[0x0][0x3a0] ;  /* 0x0000e800ff027b82 */ /* 0x000e220000000a00 */
[----:B------:R-:W2:Y:S08]  /*1730*/  F2I.U32.TRUNC.NTZ R19, R19 ;  /* 0x0000001300137305 */ /* 0x000eb0000020f000 */
[----:B-1----:R-:W1:Y:S08]  /*1740*/  F2I.U32.TRUNC.NTZ R5, R18 ;  /* 0x0000001200057305 */ /* 0x002e70000020f000 */
[----:B------:R-:W3:Y:S01]  /*1750*/  F2I.U32.TRUNC.NTZ R17, R17 ;  /* 0x0000001100117305 */ /* 0x000ee2000020f000 */
[----:B0-----:R-:W-:-:S05]  /*1760*/  IMAD.WIDE R2, R11, 0x3, R2 ;  /* 0x000000030b027825 */ /* 0x001fca00078e0202 */
[----:B--2---:R-:W-:Y:S04]  /*1770*/  STG.E.U8 desc[UR12][R2.64], R19 ;  /* 0x0000001302007986 */ /* 0x004fe8000c10110c */
[----:B-1----:R-:W-:Y:S04]  /*1780*/  STG.E.U8 desc[UR12][R2.64+0x1], R5 ;  /* 0x0000010502007986 */ /* 0x002fe8000c10110c */
[----:B---3--:R-:W-:Y:S01]  /*1790*/  STG.E.U8 desc[UR12][R2.64+0x2], R17 ;  /* 0x0000021102007986 */ /* 0x008fe2000c10110c */
[----:B------:R-:W-:Y:S05]  /*17a0*/  EXIT ;  /* 0x000000000000794d */ /* 0x000fea0003800000 */
.L_x_23:
        /* <DEDUP_REMOVED lines=13> */
.L_x_33:


//--------------------- .text._Z14blurImgKernel1P6uchar3iiPfiS0_ --------------------------
	.section	.text._Z14blurImgKernel1P6uchar3iiPfiS0_,"ax",@progbits
	.align	128
        .global         _Z14blurImgKernel1P6uchar3iiPfiS0_
        .type           _Z14blurImgKernel1P6uchar3iiPfiS0_,@function
        .size           _Z14blurImgKernel1P6uchar3iiPfiS0_,(.L_x_34 - _Z14blurImgKernel1P6uchar3iiPfiS0_)
        .other          _Z14blurImgKernel1P6uchar3iiPfiS0_,@"STO_CUDA_ENTRY STV_DEFAULT"
_Z14blurImgKernel1P6uchar3iiPfiS0_:
.text._Z14blurImgKernel1P6uchar3iiPfiS0_:
        /* <DEDUP_REMOVED lines=13> */
[----:B------:R-:W0:Y:S01]  /*00d0*/  LDCU UR5, c[0x0][0x398] ;  /* 0x00007300ff0577ac */ /* 0x000e220008000800 */
[----:B------:R-:W-:Y:S01]  /*00e0*/  IMAD.MOV.U32 R20, RZ, RZ, RZ ;  /* 0x000000ffff147224 */ /* 0x000fe200078e00ff */
[----:B------:R-:W-:Y:S01]  /*00f0*/  CS2R R28, SRZ ;  /* 0x00000000001c7805 */ /* 0x000fe2000001ff00 */
[----:B------:R-:W1:Y:S01]  /*0100*/  LDCU.64 UR10, c[0x0][0x358] ;  /* 0x00006b00ff0a77ac */ /* 0x000e620008000a00 */
[----:B0-----:R-:W-:-:S09]  /*0110*/  UISETP.GE.AND UP0, UPT, UR5, 0x1, UPT ;  /* 0x000000010500788c */ /* 0x001fd2000bf06270 */
[----:B-1----:R-:W-:Y:S05]  /*0120*/  BRA.U !UP0, `(.L_x_24) ;  /* 0x0000001108707547 */ /* 0x002fea000b800000 */
[----:B------:R-:W-:Y:S01]  /*0130*/  UIADD3 UR4, UPT, UPT, UR5, -0x1, URZ ;  /* 0xffffffff05047890 */ /* 0x000fe2000fffe0ff */
[----:B------:R-:W-:Y:S01]  /*0140*/  CS2R R28, SRZ ;  /* 0x00000000001c7805 */ /* 0x000fe2000001ff00 */
[----:B------:R-:W-:Y:S01]  /*0150*/  IMAD.MOV.U32 R20, RZ, RZ, RZ ;  /* 0x000000ffff147224 */ /* 0x000fe200078e00ff */
[----:B------:R-:W-:Y:S02]  /*0160*/  ULOP3.LUT UR7, UR5, 0x7, URZ, 0xc0, !UPT ;  /* 0x0000000705077892 */ /* 0x000fe4000f8ec0ff */
[----:B------:R-:W-:Y:S02]  /*0170*/  ULEA.HI UR4, UR4, UR4, URZ, 0x1 ;  /* 0x0000000404047291 */ /* 0x000fe4000f8f08ff */
[----:B------:R-:W-:Y:S02]  /*0180*/  ULOP3.LUT UR8, UR5, 0x3, URZ, 0xc0, !UPT ;  /* 0x0000000305087892 */ /* 0x000fe4000f8ec0ff */
[----:B------:R-:W-:Y:S02]  /*0190*/  USHF.R.S32.HI UR4, URZ, 0x1, UR4 ;  /* 0x00000001ff047899 */ /* 0x000fe40008011404 */
[----:B------:R-:W-:-:S02]  /*01a0*/  UIADD3 UR6, UPT, UPT, UR12, -0x1, URZ ;  /* 0xffffffff0c067890 */ /* 0x000fc4000fffe0ff */
[----:B------:R-:W-:Y:S02]  /*01b0*/  ULOP3.LUT UR5, UR5, 0x7ffffff8, URZ, 0xc0, !UPT ;  /* 0x7ffffff805057892 */ /* 0x000fe4000f8ec0ff */
[----:B------:R-:W-:Y:S01]  /*01c0*/  IADD3 R12, PT, PT, R0, -UR4, RZ ;  /* 0x80000004000c7c10 */ /* 0x000fe2000fffe0ff */
[----:B------:R-:W-:Y:S01]  /*01d0*/  VIADD R13, R11, -UR4 ;  /* 0x800000040b0d7c36 */ /* 0x000fe20008000000 */
[----:B------:R-:W-:-:S08]  /*01e0*/  UMOV UR4, URZ ;  /* 0x000000ff00047c82 */ /* 0x000fd00008000000 */
.L_x_30:
[----:B------:R-:W0:Y:S01]  /*01f0*/  LDCU UR14, c[0x0][0x398] ;  /* 0x00007300ff0e77ac */ /* 0x000e220008000800 */
[----:B------:R-:W1:Y:S01]  /*0200*/  LDC R3, c[0x0][0x38c] ;  /* 0x0000e300ff037b82 */ /* 0x000e620000000800 */
[----:B------:R-:W-:Y:S01]  /*0210*/  VIADDMNMX R14, R12, UR4, RZ, !PT ;  /* 0x000000040c0e7c46 */ /* 0x000fe2000f8001ff */
[----:B------:R-:W-:Y:S01]  /*0220*/  IMAD.MOV.U32 R10, RZ, RZ, RZ ;  /* 0x000000ffff0a7224 */ /* 0x000fe200078e00ff */
[----:B0-----:R-:W-:Y:S02]  /*0230*/  UISETP.GE.U32.AND UP1, UPT, UR14, 0x8, UPT ;  /* 0x000000080e00788c */ /* 0x001fe4000bf26070 */
[----:B------:R-:W-:Y:S02]  /*0240*/  UIMAD UR13, UR4, UR14, URZ ;  /* 0x0000000e040d72a4 */ /* 0x000fe4000f8e02ff */
[----:B------:R-:W-:Y:S01]  /*0250*/  UIADD3 UR4, UPT, UPT, UR4, 0x1, URZ ;  /* 0x0000000104047890 */ /* 0x000fe2000fffe0ff */
[----:B-1----:R-:W-:-:S03]  /*0260*/  VIADDMNMX R14, R3, 0xffffffff, R14, PT ;  /* 0xffffffff030e7846 */ /* 0x002fc6000380010e */
[----:B------:R-:W-:Y:S01]  /*0270*/  UISETP.NE.AND UP0, UPT, UR4, UR14, UPT ;  /* 0x0000000e0400728c */ /* 0x000fe2000bf05270 */
[----:B------:R-:W-:Y:S10]  /*0280*/  BRA.U !UP1, `(.L_x_25) ;  /* 0x0000000509ec7547 */ /* 0x000ff4000b800000 */
[----:B------:R-:W-:Y:S01]  /*0290*/  HFMA2 R16, -RZ, RZ, 0, 0 ;  /* 0x00000000ff107431 */ /* 0x000fe200000001ff */
[----:B------:R-:W0:Y:S06]  /*02a0*/  LDCU UR9, c[0x0][0x388] ;  /* 0x00007100ff0977ac */ /* 0x000e2c0008000800 */
.L_x_26:
[----:B------:R-:W1:Y:S01]  /*02b0*/  LDC.64 R4, c[0x0][0x380] ;  /* 0x0000e000ff047b82 */ /* 0x000e620000000a00 */
[----:B------:R-:W-:-:S05]  /*02c0*/  IMAD.IADD R22, R13, 0x1, R16 ;  /* 0x000000010d167824 */ /* 0x000fca00078e0210 */
[----:B------:R-:W-:Y:S02]  /*02d0*/  VIMNMX R6, PT, PT, RZ, R22, !PT ;  /* 0x00000016ff067248 */ /* 0x000fe40007fe0100 */
[----:B------:R-:W2:Y:S02]  /*02e0*/  LDC.64 R2, c[0x0][0x390] ;  /* 0x0000e400ff027b82 */ /* 0x000ea40000000a00 */
[----:B------:R-:W-:-:S05]  /*02f0*/  VIMNMX R7, PT, PT, R6, UR6, PT ;  /* 0x0000000606077c48 */ /* 0x000fca000bfe0100 */
[----:B0-----:R-:W-:Y:S02]  /*0300*/  IMAD R25, R14, UR9, R7 ;  /* 0x000000090e197c24 */ /* 0x001fe4000f8e0207 */
[----:B------:R-:W-:Y:S01]  /*0310*/  VIADD R7, R16, UR13 ;  /* 0x0000000d10077c36 */ /* 0x000fe20008000000 */
[----:B------:R-:W-:Y:S01]  /*0320*/  VIADDMNMX R6, R22, 0x1, RZ, !PT ;  /* 0x0000000116067846 */ /* 0x000fe200078001ff */
[----:B-1----:R-:W-:-:S05]  /*0330*/  IMAD.WIDE R24, R25, 0x3, R4 ;  /* 0x0000000319187825 */ /* 0x002fca00078e0204 */
[----:B------:R-:W3:Y:S01]  /*0340*/  LDG.E.U8 R10, desc[UR10][R24.64] ;  /* 0x0000000a180a7981 */ /* 0x000ee2000c1e1100 */
[----:B--2---:R-:W-:Y:S01]  /*0350*/  IMAD.WIDE.U32 R2, R7, 0x4, R2 ;  /* 0x0000000407027825 */ /* 0x004fe200078e0002 */
[----:B------:R-:W-:Y:S02]  /*0360*/  VIMNMX R7, PT, PT, R6, UR6, PT ;  /* 0x0000000606077c48 */ /* 0x000fe4000bfe0100 */
[----:B------:R-:W2:Y:S04]  /*0370*/  LDG.E.U8 R27, desc[UR10][R24.64+0x1] ;  /* 0x0000010a181b7981 */ /* 0x000ea8000c1e1100 */
[----:B------:R-:W4:Y:S01]  /*0380*/  LDG.E R21, desc[UR10][R2.64] ;  /* 0x0000000a02157981 */ /* 0x000f22000c1e1900 */
[----:B------:R-:W-:-:S03]  /*0390*/  IMAD R7, R14, UR9, R7 ;  /* 0x000000090e077c24 */ /* 0x000fc6000f8e0207 */
[----:B------:R-:W5:Y:S01]  /*03a0*/  LDG.E.U8 R23, desc[UR10][R24.64+0x2] ;  /* 0x0000020a18177981 */ /* 0x000f62000c1e1100 */
[----:B------:R-:W-:-:S03]  /*03b0*/  IMAD.WIDE R8, R7, 0x3, R4 ;  /* 0x0000000307087825 */ /* 0x000fc600078e0204 */
[----:B------:R-:W5:Y:S04]  /*03c0*/  LDG.E R17, desc[UR10][R2.64+0x4] ;  /* 0x0000040a02117981 */ /* 0x000f68000c1e1900 */
[----:B------:R-:W5:Y:S04]  /*03d0*/  LDG.E.U8 R18, desc[UR10][R8.64] ;  /* 0x0000000a08127981 */ /* 0x000f68000c1e1100 */
[----:B------:R-:W5:Y:S01]  /*03e0*/  LDG.E.U8 R19, desc[UR10][R8.64+0x1] ;  /* 0x0000010a08137981 */ /* 0x000f62000c1e1100 */
[----:B------:R-:W-:-:S03]  /*03f0*/  VIADDMNMX R6, R22, 0x2, RZ, !PT ;  /* 0x0000000216067846 */ /* 0x000fc600078001ff */
[----:B------:R0:W5:Y:S01]  /*0400*/  LDG.E.U8 R26, desc[UR10][R8.64+0x2] ;  /* 0x0000020a081a7981 */ /* 0x000162000c1e1100 */
[----:B------:R-:W-:-:S05]  /*0410*/  VIMNMX R7, PT, PT, R6, UR6, PT ;  /* 0x0000000606077c48 */ /* 0x000fca000bfe0100 */
[----:B------:R-:W-:-:S04]  /*0420*/  IMAD R7, R14, UR9, R7 ;  /* 0x000000090e077c24 */ /* 0x000fc8000f8e0207 */
[----:B------:R-:W-:Y:S01]  /*0430*/  IMAD.WIDE R6, R7, 0x3, R4 ;  /* 0x0000000307067825 */ /* 0x000fe200078e0204 */
[----:B0-----:R-:W-:-:S04]  /*0440*/  VIADDMNMX R9, R22, 0x3, RZ, !PT ;  /* 0x0000000316097846 */ /* 0x001fc800078001ff */
[----:B------:R-:W-:Y:S01]  /*0450*/  VIMNMX R9, PT, PT, R9, UR6, PT ;  /* 0x0000000609097c48 */ /* 0x000fe2000bfe0100 */
[----:B------:R-:W5:Y:S04]  /*0460*/  LDG.E.U8 R15, desc[UR10][R6.64+0x1] ;  /* 0x0000010a060f7981 */ /* 0x000f68000c1e1100 */
[----:B------:R-:W-:Y:S01]  /*0470*/  IMAD R9, R14, UR9, R9 ;  /* 0x000000090e097c24 */ /* 0x000fe2000f8e0209 */
[----:B------:R-:W5:Y:S01]  /*0480*/  LDG.E.U8 R24, desc[UR10][R6.64+0x2] ;  /* 0x0000020a06187981 */ /* 0x000f62000c1e1100 */
[----:B---3--:R-:W-:-:S03]  /*0490*/  I2FP.F32.U32 R25, R10 ;  /* 0x0000000a00197245 */ /* 0x008fc60000201000 */
[----:B------:R0:W3:Y:S01]  /*04a0*/  LDG.E.U8 R10, desc[UR10][R6.64] ;  /* 0x0000000a060a7981 */ /* 0x0000e2000c1e1100 */
[----:B--2---:R-:W-:Y:S01]  /*04b0*/  I2FP.F32.U32 R8, R27 ;  /* 0x0000001b00087245 */ /* 0x004fe20000201000 */
[C---:B----4-:R-:W-:Y:S02]  /*04c0*/  FFMA R20, R21.reuse, R25, R20 ;  /* 0x0000001915147223 */ /* 0x050fe40000000014 */
[----:B------:R-:W2:Y:S02]  /*04d0*/  LDG.E R25, desc[UR10][R2.64+0x8] ;  /* 0x0000080a02197981 */ /* 0x000ea4000c1e1900 */
[----:B------:R-:W-:Y:S01]  /*04e0*/  FFMA R29, R21, R8, R29 ;  /* 0x00000008151d7223 */ /* 0x000fe2000000001d */
[----:B-----5:R-:W-:Y:S01]  /*04f0*/  I2FP.F32.U32 R23, R23 ;  /* 0x0000001700177245 */ /* 0x020fe20000201000 */
[----:B------:R-:W-:Y:S01]  /*0500*/  IMAD.WIDE R8, R9, 0x3, R4 ;  /* 0x0000000309087825 */ /* 0x000fe200078e0204 */
[----:B0-----:R-:W-:-:S03]  /*0510*/  VIADDMNMX R7, R22, 0x4, RZ, !PT ;  /* 0x0000000416077846 */ /* 0x001fc600078001ff */
[----:B------:R-:W-:Y:S01]  /*0520*/  FFMA R28, R21, R23, R28 ;  /* 0x00000017151c7223 */ /* 0x000fe2000000001c */
[----:B------:R-:W-:Y:S01]  /*0530*/  VIMNMX R7, PT, PT, R7, UR6, PT ;  /* 0x0000000607077c48 */ /* 0x000fe2000bfe0100 */
[----:B------:R-:W4:Y:S01]  /*0540*/  LDG.E.U8 R23, desc[UR10][R8.64] ;  /* 0x0000000a08177981 */ /* 0x000f22000c1e1100 */
[----:B------:R-:W-:Y:S02]  /*0550*/  I2FP.F32.U32 R18, R18 ;  /* 0x0000001200127245 */ /* 0x000fe40000201000 */
[----:B------:R-:W-:Y:S01]  /*0560*/  I2FP.F32.U32 R6, R19 ;  /* 0x0000001300067245 */ /* 0x000fe20000201000 */
[----:B------:R-:W-:Y:S01]  /*0570*/  IMAD R7, R14, UR9, R7 ;  /* 0x000000090e077c24 */ /* 0x000fe2000f8e0207 */
[----:B------:R-:W5:Y:S04]  /*0580*/  LDG.E.U8 R21, desc[UR10][R8.64+0x1] ;  /* 0x0000010a08157981 */ /* 0x000f68000c1e1100 */
[----:B------:R0:W5:Y:S04]  /*0590*/  LDG.E.U8 R27, desc[UR10][R8.64+0x2] ;  /* 0x0000020a081b7981 */ /* 0x000168000c1e1100 */
[----:B------:R-:W5:Y:S01]  /*05a0*/  LDG.E R19, desc[UR10][R2.64+0x10] ;  /* 0x0000100a02137981 */ /* 0x000f62000c1e1900 */
[C---:B0-----:R-:W-:Y:S01]  /*05b0*/  FFMA R9, R17.reuse, R18, R20 ;  /* 0x0000001211097223 */ /* 0x041fe20000000014 */
[----:B------:R-:W-:-:S02]  /*05c0*/  FFMA R8, R17, R6, R29 ;  /* 0x0000000611087223 */ /* 0x000fc4000000001d */
[----:B------:R-:W5:Y:S01]  /*05d0*/  LDG.E R20, desc[UR10][R2.64+0xc] ;  /* 0x00000c0a02147981 */ /* 0x000f62000c1e1900 */
[----:B------:R-:W-:-:S05]  /*05e0*/  IMAD.WIDE R6, R7, 0x3, R4 ;  /* 0x0000000307067825 */ /* 0x000fca00078e0204 */
[----:B------:R-:W5:Y:S01]  /*05f0*/  LDG.E.U8 R18, desc[UR10][R6.64] ;  /* 0x0000000a06127981 */ /* 0x000f62000c1e1100 */
[----:B------:R-:W-:Y:S02]  /*0600*/  I2FP.F32.U32 R26, R26 ;  /* 0x0000001a001a7245 */ /* 0x000fe40000201000 */
[----:B------:R-:W-:-:S03]  /*0610*/  I2FP.F32.U32 R15, R15 ;  /* 0x0000000f000f7245 */ /* 0x000fc60000201000 */
[----:B------:R-:W-:Y:S01]  /*0620*/  FFMA R28, R17, R26, R28 ;  /* 0x0000001a111c7223 */ /* 0x000fe2000000001c */
[----:B---3--:R-:W-:Y:S01]  /*0630*/  I2FP.F32.U32 R10, R10 ;  /* 0x0000000a000a7245 */ /* 0x008fe20000201000 */
[----:B--2---:R-:W-:Y:S01]  /*0640*/  FFMA R17, R25, R15, R8 ;  /* 0x0000000f19117223 */ /* 0x004fe20000000008 */
[----:B------:R-:W-:-:S03]  /*0650*/  VIADDMNMX R8, R22, 0x5, RZ, !PT ;  /* 0x0000000516087846 */ /* 0x000fc600078001ff */
[----:B------:R-:W-:Y:S01]  /*0660*/  FFMA R29, R25, R10, R9 ;  /* 0x0000000a191d7223 */ /* 0x000fe20000000009 */
[----:B------:R-:W-:Y:S01]  /*0670*/  I2FP.F32.U32 R10, R24 ;  /* 0x00000018000a7245 */ /* 0x000fe20000201000 */
[----:B------:R-:W2:Y:S01]  /*0680*/  LDG.E.U8 R15, desc[UR10][R6.64+0x1] ;  /* 0x0000010a060f7981 */ /* 0x000ea2000c1e1100 */
[----:B------:R-:W-:-:S03]  /*0690*/  VIMNMX R9, PT, PT, R8, UR6, PT ;  /* 0x0000000608097c48 */ /* 0x000fc6000bfe0100 */
[----:B------:R0:W3:Y:S02]  /*06a0*/  LDG.E.U8 R24, desc[UR10][R6.64+0x2] ;  /* 0x0000020a06187981 */ /* 0x0000e4000c1e1100 */
[----:B------:R-:W-:Y:S01]  /*06b0*/  IMAD R9, R14, UR9, R9 ;  /* 0x000000090e097c24 */ /* 0x000fe2000f8e0209 */
[C---:B0-----:R-:W-:Y:S02]  /*06c0*/  VIADDMNMX R6, R22.reuse, 0x6, RZ, !PT ;  /* 0x0000000616067846 */ /* 0x041fe400078001ff */
[----:B------:R-:W-:Y:S02]  /*06d0*/  VIADDMNMX R7, R22, 0x7, RZ, !PT ;  /* 0x0000000716077846 */ /* 0x000fe400078001ff */
[----:B----4-:R-:W-:Y:S02]  /*06e0*/  I2FP.F32.U32 R22, R23 ;  /* 0x0000001700167245 */ /* 0x010fe40000201000 */
[----:B------:R-:W-:Y:S02]  /*06f0*/  VIMNMX R23, PT, PT, R6, UR6, PT ;  /* 0x0000000606177c48 */ /* 0x000fe4000bfe0100 */
[----:B------:R-:W-:Y:S01]  /*0700*/  VIMNMX R7, PT, PT, R7, UR6, PT ;  /* 0x0000000607077c48 */ /* 0x000fe2000bfe0100 */
[----:B------:R-:W-:Y:S01]  /*0710*/  IMAD.WIDE R8, R9, 0x3, R4 ;  /* 0x0000000309087825 */ /* 0x000fe200078e0204 */
[----:B-----5:R-:W-:-:S03]  /*0720*/  I2FP.F32.U32 R21, R21 ;  /* 0x0000001500157245 */ /* 0x020fc60000201000 */
[----:B------:R-:W-:Y:S02]  /*0730*/  IMAD R23, R14, UR9, R23 ;  /* 0x000000090e177c24 */ /* 0x000fe4000f8e0217 */
[----:B------:R-:W-:Y:S01]  /*0740*/  FFMA R22, R20, R22, R29 ;  /* 0x0000001614167223 */ /* 0x000fe2000000001d */
[----:B------:R-:W-:Y:S01]  /*0750*/  I2FP.F32.U32 R27, R27 ;  /* 0x0000001b001b7245 */ /* 0x000fe20000201000 */
[----:B------:R-:W-:Y:S01]  /*0760*/  FFMA R10, R25, R10, R28 ;  /* 0x0000000a190a7223 */ /* 0x000fe2000000001c */
[----:B------:R-:W-:Y:S01]  /*0770*/  IMAD R29, R14, UR9, R7 ;  /* 0x000000090e1d7c24 */ /* 0x000fe2000f8e0207 */
[----:B------:R-:W4:Y:S01]  /*0780*/  LDG.E.U8 R25, desc[UR10][R8.64] ;  /* 0x0000000a08197981 */ /* 0x000f22000c1e1100 */
[----:B------:R-:W-:-:S04]  /*0790*/  IMAD.WIDE R6, R23, 0x3, R4 ;  /* 0x0000000317067825 */ /* 0x000fc800078e0204 */
[----:B------:R-:W-:Y:S01]  /*07a0*/  FFMA R10, R20, R27, R10 ;  /* 0x0000001b140a7223 */ /* 0x000fe2000000000a */
[----:B------:R-:W5:Y:S01]  /*07b0*/  LDG.E.U8 R26, desc[UR10][R8.64+0x1] ;  /* 0x0000010a081a7981 */ /* 0x000f62000c1e1100 */
[----:B------:R-:W-:-:S03]  /*07c0*/  IMAD.WIDE R4, R29, 0x3, R4 ;  /* 0x000000031d047825 */ /* 0x000fc600078e0204 */
[----:B------:R0:W5:Y:S04]  /*07d0*/  LDG.E.U8 R28, desc[UR10][R8.64+0x2] ;  /* 0x0000020a081c7981 */ /* 0x000168000c1e1100 */
[----:B------:R-:W5:Y:S04]  /*07e0*/  LDG.E.U8 R27, desc[UR10][R4.64] ;  /* 0x0000000a041b7981 */ /* 0x000f68000c1e1100 */
[----:B------:R-:W5:Y:S01]  /*07f0*/  LDG.E.U8 R23, desc[UR10][R4.64+0x1] ;  /* 0x0000010a04177981 */ /* 0x000f62000c1e1100 */
[----:B0-----:R-:W-:Y:S01]  /*0800*/  FFMA R8, R20, R21, R17 ;  /* 0x0000001514087223 */ /* 0x001fe20000000011 */
[----:B------:R-:W-:-:S02]  /*0810*/  I2FP.F32.U32 R20, R18 ;  /* 0x0000001200147245 */ /* 0x000fc40000201000 */
[----:B------:R-:W5:Y:S04]  /*0820*/  LDG.E.U8 R17, desc[UR10][R6.64] ;  /* 0x0000000a06117981 */ /* 0x000f68000c1e1100 */
[----:B------:R-:W5:Y:S04]  /*0830*/  LDG.E.U8 R18, desc[UR10][R6.64+0x1] ;  /* 0x0000010a06127981 */ /* 0x000f68000c1e1100 */
[----:B------:R0:W5:Y:S01]  /*0840*/  LDG.E.U8 R21, desc[UR10][R6.64+0x2] ;  /* 0x0000020a06157981 */ /* 0x000162000c1e1100 */
[----:B------:R-:W-:-:S03]  /*0850*/  FFMA R22, R19, R20, R22 ;  /* 0x0000001413167223 */ /* 0x000fc60000000016 */
[----:B------:R-:W5:Y:S04]  /*0860*/  LDG.E R9, desc[UR10][R2.64+0x14] ;  /* 0x0000140a02097981 */ /* 0x000f68000c1e1900 */
[----:B------:R1:W5:Y:S04]  /*0870*/  LDG.E.U8 R29, desc[UR10][R4.64+0x2] ;  /* 0x0000020a041d7981 */ /* 0x000368000c1e1100 */
[----:B------:R-:W5:Y:S04]  /*0880*/  LDG.E R20, desc[UR10][R2.64+0x18] ;  /* 0x0000180a02147981 */ /* 0x000f68000c1e1900 */
[----:B------:R-:W5:Y:S01]  /*0890*/  LDG.E R2, desc[UR10][R2.64+0x1c] ;  /* 0x00001c0a02027981 */ /* 0x000f62000c1e1900 */
[----:B------:R-:W-:-:S04]  /*08a0*/  IADD3 R16, PT, PT, R16, 0x8, RZ ;  /* 0x0000000810107810 */ /* 0x000fc80007ffe0ff */
[----:B------:R-:W-:Y:S02]  /*08b0*/  ISETP.NE.AND P0, PT, R16, UR5, PT ;  /* 0x0000000510007c0c */ /* 0x000fe4000bf05270 */
[----:B--2---:R-:W-:Y:S02]  /*08c0*/  I2FP.F32.U32 R15, R15 ;  /* 0x0000000f000f7245 */ /* 0x004fe40000201000 */
[----:B---3--:R-:W-:-:S03]  /*08d0*/  I2FP.F32.U32 R24, R24 ;  /* 0x0000001800187245 */ /* 0x008fc60000201000 */
[C---:B------:R-:W-:Y:S02]  /*08e0*/  FFMA R8, R19.reuse, R15, R8 ;  /* 0x0000000f13087223 */ /* 0x040fe40000000008 */
[----:B------:R-:W-:Y:S01]  /*08f0*/  FFMA R10, R19, R24, R10 ;  /* 0x00000018130a7223 */ /* 0x000fe2000000000a */
[----:B----4-:R-:W-:Y:S02]  /*0900*/  I2FP.F32.U32 R25, R25 ;  /* 0x0000001900197245 */ /* 0x010fe40000201000 */
[----:B-----5:R-:W-:Y:S02]  /*0910*/  I2FP.F32.U32 R15, R26 ;  /* 0x0000001a000f7245 */ /* 0x020fe40000201000 */
[----:B0-----:R-:W-:Y:S02]  /*0920*/  I2FP.F32.U32 R7, R28 ;  /* 0x0000001c00077245 */ /* 0x001fe40000201000 */
[----:B------:R-:W-:Y:S02]  /*0930*/  I2FP.F32.U32 R27, R27 ;  /* 0x0000001b001b7245 */ /* 0x000fe40000201000 */
[----:B-1----:R-:W-:-:S02]  /*0940*/  I2FP.F32.U32 R4, R23 ;  /* 0x0000001700047245 */ /* 0x002fc40000201000 */
[----:B------:R-:W-:Y:S02]  /*0950*/  I2FP.F32.U32 R17, R17 ;  /* 0x0000001100117245 */ /* 0x000fe40000201000 */
[----:B------:R-:W-:Y:S02]  /*0960*/  I2FP.F32.U32 R18, R18 ;  /* 0x0000001200127245 */ /* 0x000fe40000201000 */
[----:B------:R-:W-:Y:S01]  /*0970*/  I2FP.F32.U32 R21, R21 ;  /* 0x0000001500157245 */ /* 0x000fe20000201000 */
[C---:B------:R-:W-:Y:S01]  /*0980*/  FFMA R25, R9.reuse, R25, R22 ;  /* 0x0000001909197223 */ /* 0x040fe20000000016 */
[C---:B------:R-:W-:Y:S01]  /*0990*/  FFMA R15, R9.reuse, R15, R8 ;  /* 0x0000000f090f7223 */ /* 0x040fe20000000008 */
[----:B------:R-:W-:Y:S01]  /*09a0*/  FFMA R7, R9, R7, R10 ;  /* 0x0000000709077223 */ /* 0x000fe2000000000a */
[----:B------:R-:W-:Y:S01]  /*09b0*/  I2FP.F32.U32 R28, R29 ;  /* 0x0000001d001c7245 */ /* 0x000fe20000201000 */
[C---:B------:R-:W-:Y:S01]  /*09c0*/  FFMA R17, R20.reuse, R17, R25 ;  /* 0x0000001114117223 */ /* 0x040fe20000000019 */
[C---:B------:R-:W-:Y:S01]  /*09d0*/  FFMA R15, R20.reuse, R18, R15 ;  /* 0x00000012140f7223 */ /* 0x040fe2000000000f */
[----:B------:R-:W-:-:S02]  /*09e0*/  FFMA R7, R20, R21, R7 ;  /* 0x0000001514077223 */ /* 0x000fc40000000007 */
[C---:B------:R-:W-:Y:S01]  /*09f0*/  FFMA R20, R2.reuse, R27, R17 ;  /* 0x0000001b02147223 */ /* 0x040fe20000000011 */
[C---:B------:R-:W-:Y:S01]  /*0a00*/  FFMA R29, R2.reuse, R4, R15 ;  /* 0x00000004021d7223 */ /* 0x040fe2000000000f */
[----:B------:R-:W-:Y:S01]  /*0a10*/  FFMA R28, R2, R28, R7 ;  /* 0x0000001c021c7223 */ /* 0x000fe20000000007 */
[----:B------:R-:W-:Y:S06]  /*0a20*/  @P0 BRA `(.L_x_26) ;  /* 0xfffffff800200947 */ /* 0x000fec000383ffff */
[----:B------:R-:W-:-:S07]  /*0a30*/  IMAD.U32 R10, RZ, RZ, UR5 ;  /* 0x00000005ff0a7e24 */ /* 0x000fce000f8e00ff */
.L_x_25:
[----:B------:R-:W-:-:S09]  /*0a40*/  UISETP.NE.AND UP1, UPT, UR7, URZ, UPT ;  /* 0x000000ff0700728c */ /* 0x000fd2000bf25270 */
[----:B------:R-:W-:Y:S05]  /*0a50*/  BRA.U !UP1, `(.L_x_27) ;  /* 0x0000000909207547 */ /* 0x000fea000b800000 */
[----:B------:R-:W-:Y:S02]  /*0a60*/  UIADD3 UR9, UPT, UPT, UR7, -0x1, URZ ;  /* 0xffffffff07097890 */ /* 0x000fe4000fffe0ff */
[----:B------:R-:W-:Y:S02]  /*0a70*/  UISETP.NE.AND UP2, UPT, UR8, URZ, UPT ;  /* 0x000000ff0800728c */ /* 0x000fe4000bf45270 */
[----:B------:R-:W-:-:S09]  /*0a80*/  UISETP.GE.U32.AND UP1, UPT, UR9, 0x3, UPT ;  /* 0x000000030900788c */ /* 0x000fd2000bf26070 */
[----:B------:R-:W-:Y:S05]  /*0a90*/  BRA.U !UP1, `(.L_x_28) ;  /* 0x0000000509107547 */ /* 0x000fea000b800000 */
[----:B------:R-:W0:Y:S01]  /*0aa0*/  LDC.64 R6, c[0x0][0x380] ;  /* 0x0000e000ff067b82 */ /* 0x000e220000000a00 */
[----:B------:R-:W1:Y:S01]  /*0ab0*/  LDCU UR9, c[0x0][0x388] ;  /* 0x00007100ff0977ac */ /* 0x000e620008000800 */
[----:B------:R-:W-:-:S04]  /*0ac0*/  IADD3 R17, PT, PT, R13, R10, RZ ;  /* 0x0000000a0d117210 */ /* 0x000fc80007ffe0ff */
[----:B------:R-:W-:Y:S02]  /*0ad0*/  VIMNMX R4, PT, PT, RZ, R17, !PT ;  /* 0x00000011ff047248 */ /* 0x000fe40007fe0100 */
[----:B------:R-:W2:Y:S02]  /*0ae0*/  LDC.64 R2, c[0x0][0x390] ;  /* 0x0000e400ff027b82 */ /* 0x000ea40000000a00 */
[----:B------:R-:W-:-:S05]  /*0af0*/  VIMNMX R5, PT, PT, R4, UR6, PT ;  /* 0x0000000604057c48 */ /* 0x000fca000bfe0100 */
[----:B-1----:R-:W-:Y:S02]  /*0b00*/  IMAD R9, R14, UR9, R5 ;  /* 0x000000090e097c24 */ /* 0x002fe4000f8e0205 */
[----:B------:R-:W-:Y:S02]  /*0b10*/  VIADD R5, R10, UR13 ;  /* 0x0000000d0a057c36 */ /* 0x000fe40008000000 */
[----:B0-----:R-:W-:-:S05]  /*0b20*/  IMAD.WIDE R8, R9, 0x3, R6 ;  /* 0x0000000309087825 */ /* 0x001fca00078e0206 */
[----:B------:R-:W3:Y:S01]  /*0b30*/  LDG.E.U8 R18, desc[UR10][R8.64] ;  /* 0x0000000a08127981 */ /* 0x000ee2000c1e1100 */
[----:B--2---:R-:W-:Y:S02]  /*0b40*/  IMAD.WIDE.U32 R4, R5, 0x4, R2 ;  /* 0x0000000405047825 */ /* 0x004fe400078e0002 */
[----:B------:R-:W0:Y:S03]  /*0b50*/  LDC.64 R2, c[0x0][0x390] ;  /* 0x0000e400ff027b82 */ /* 0x000e260000000a00 */
[----:B------:R1:W2:Y:S01]  /*0b60*/  LDG.E R15, desc[UR10][R4.64] ;  /* 0x0000000a040f7981 */ /* 0x0002a2000c1e1900 */
[C---:B------:R-:W-:Y:S02]  /*0b70*/  VIADDMNMX R19, R17.reuse, 0x1, RZ, !PT ;  /* 0x0000000111137846 */ /* 0x040fe400078001ff */
[----:B------:R-:W-:Y:S02]  /*0b80*/  VIADDMNMX R21, R17, 0x2, RZ, !PT ;  /* 0x0000000211157846 */ /* 0x000fe400078001ff */
[----:B------:R-:W-:-:S02]  /*0b90*/  VIMNMX R19, PT, PT, R19, UR6, PT ;  /* 0x0000000613137c48 */ /* 0x000fc4000bfe0100 */
[----:B------:R-:W-:Y:S02]  /*0ba0*/  VIADDMNMX R17, R17, 0x3, RZ, !PT ;  /* 0x0000000311117846 */ /* 0x000fe400078001ff */
[----:B------:R-:W-:Y:S01]  /*0bb0*/  IADD3 R16, P0, PT, R10, UR13, RZ ;  /* 0x0000000d0a107c10 */ /* 0x000fe2000ff1e0ff */
[C---:B------:R-:W-:Y:S01]  /*0bc0*/  IMAD R19, R14.reuse, UR9, R19 ;  /* 0x000000090e137c24 */ /* 0x040fe2000f8e0213 */
[----:B------:R-:W-:Y:S02]  /*0bd0*/  VIMNMX R21, PT, PT, R21, UR6, PT ;  /* 0x0000000615157c48 */ /* 0x000fe4000bfe0100 */
[----:B------:R-:W-:Y:S02]  /*0be0*/  VIMNMX R25, PT, PT, R17, UR6, PT ;  /* 0x0000000611197c48 */ /* 0x000fe4000bfe0100 */
[----:B------:R-:W-:Y:S01]  /*0bf0*/  IADD3.X R17, PT, PT, RZ, RZ, RZ, P0, !PT ;  /* 0x000000ffff117210 */ /* 0x000fe200007fe4ff */
[----:B------:R-:W-:Y:S02]  /*0c00*/  IMAD R23, R14, UR9, R21 ;  /* 0x000000090e177c24 */ /* 0x000fe4000f8e0215 */
[----:B-1----:R-:W-:Y:S01]  /*0c10*/  IMAD.WIDE R4, R19, 0x3, R6 ;  /* 0x0000000313047825 */ /* 0x002fe200078e0206 */
[----:B------:R-:W4:Y:S01]  /*0c20*/  LDG.E.U8 R21, desc[UR10][R8.64+0x2] ;  /* 0x0000020a08157981 */ /* 0x000f22000c1e1100 */
[----:B0-----:R-:W-:-:S03]  /*0c30*/  LEA R2, P0, R16, R2, 0x2 ;  /* 0x0000000210027211 */ /* 0x001fc600078010ff */
[----:B------:R-:W5:Y:S01]  /*0c40*/  LDG.E.U8 R19, desc[UR10][R8.64+0x1] ;  /* 0x0000010a08137981 */ /* 0x000f62000c1e1100 */
[----:B------:R-:W-:Y:S01]  /*0c50*/  IMAD R25, R14, UR9, R25 ;  /* 0x000000090e197c24 */ /* 0x000fe2000f8e0219 */
[----:B------:R-:W-:Y:S01]  /*0c60*/  LEA.HI.X R3, R16, R3, R17, 0x2, P0 ;  /* 0x0000000310037211 */ /* 0x000fe200000f1411 */
[--C-:B------:R-:W-:Y:S01]  /*0c70*/  IMAD.WIDE R16, R23, 0x3, R6.reuse ;  /* 0x0000000317107825 */ /* 0x100fe200078e0206 */
[----:B------:R-:W5:Y:S04]  /*0c80*/  LDG.E.U8 R22, desc[UR10][R4.64+0x1] ;  /* 0x0000010a04167981 */ /* 0x000f68000c1e1100 */
[----:B------:R-:W5:Y:S01]  /*0c90*/  LDG.E.U8 R23, desc[UR10][R4.64] ;  /* 0x0000000a04177981 */ /* 0x000f62000c1e1100 */
[----:B------:R-:W-:-:S03]  /*0ca0*/  IMAD.WIDE R6, R25, 0x3, R6 ;  /* 0x0000000319067825 */ /* 0x000fc600078e0206 */
[----:B------:R2:W5:Y:S04]  /*0cb0*/  LDG.E.U8 R24, desc[UR10][R4.64+0x2] ;  /* 0x0000020a04187981 */ /* 0x000568000c1e1100 */
[----:B------:R-:W5:Y:S04]  /*0cc0*/  LDG.E.U8 R26, desc[UR10][R16.64] ;  /* 0x0000000a101a7981 */ /* 0x000f68000c1e1100 */
[----:B------:R-:W5:Y:S04]  /*0cd0*/  LDG.E R25, desc[UR10][R2.64+0x4] ;  /* 0x0000040a02197981 */ /* 0x000f68000c1e1900 */
[----:B------:R-:W5:Y:S04]  /*0ce0*/  LDG.E.U8 R8, desc[UR10][R16.64+0x2] ;  /* 0x0000020a10087981 */ /* 0x000f68000c1e1100 */
[----:B------:R-:W5:Y:S04]  /*0cf0*/  LDG.E.U8 R9, desc[UR10][R6.64] ;  /* 0x0000000a06097981 */ /* 0x000f68000c1e1100 */
[----:B------:R-:W5:Y:S01]  /*0d00*/  LDG.E.U8 R5, desc[UR10][R6.64+0x2] ;  /* 0x0000020a06057981 */ /* 0x000f62000c1e1100 */
[----:B---3--:R-:W-:-:S03]  /*0d10*/  I2FP.F32.U32 R27, R18 ;  /* 0x00000012001b7245 */ /* 0x008fc60000201000 */
[----:B------:R-:W3:Y:S02]  /*0d20*/  LDG.E.U8 R18, desc[UR10][R16.64+0x1] ;  /* 0x0000010a10127981 */ /* 0x000ee4000c1e1100 */
[----:B--2---:R-:W-:Y:S02]  /*0d30*/  FFMA R4, R15, R27, R20 ;  /* 0x0000001b0f047223 */ /* 0x004fe40000000014 */
[----:B------:R-:W2:Y:S04]  /*0d40*/  LDG.E R27, desc[UR10][R2.64+0x8] ;  /* 0x0000080a021b7981 */ /* 0x000ea8000c1e1900 */
[----:B------:R0:W2:Y:S04]  /*0d50*/  LDG.E.U8 R20, desc[UR10][R6.64+0x1] ;  /* 0x0000010a06147981 */ /* 0x0000a8000c1e1100 */
[----:B------:R2:W2:Y:S01]  /*0d60*/  LDG.E R2, desc[UR10][R2.64+0xc] ;  /* 0x00000c0a02027981 */ /* 0x0004a2000c1e1900 */
[----:B----4-:R-:W-:-:S02]  /*0d70*/  I2FP.F32.U32 R21, R21 ;  /* 0x0000001500157245 */ /* 0x010fc40000201000 */
[----:B-----5:R-:W-:-:S03]  /*0d80*/  I2FP.F32.U32 R19, R19 ;  /* 0x0000001300137245 */ /* 0x020fc60000201000 */
[C---:B------:R-:W-:Y:S01]  /*0d90*/  FFMA R28, R15.reuse, R21, R28 ;  /* 0x000000150f1c7223 */ /* 0x040fe2000000001c */
[----:B------:R-:W-:Y:S01]  /*0da0*/  I2FP.F32.U32 R22, R22 ;  /* 0x0000001600167245 */ /* 0x000fe20000201000 */
[----:B------:R-:W-:Y:S01]  /*0db0*/  FFMA R29, R15, R19, R29 ;  /* 0x000000130f1d7223 */ /* 0x000fe2000000001d */
[----:B------:R-:W-:Y:S02]  /*0dc0*/  I2FP.F32.U32 R23, R23 ;  /* 0x0000001700177245 */ /* 0x000fe40000201000 */
[----:B------:R-:W-:Y:S02]  /*0dd0*/  I2FP.F32.U32 R15, R24 ;  /* 0x00000018000f7245 */ /* 0x000fe40000201000 */
[----:B------:R-:W-:Y:S01]  /*0de0*/  I2FP.F32.U32 R26, R26 ;  /* 0x0000001a001a7245 */ /* 0x000fe20000201000 */
[C---:B------:R-:W-:Y:S01]  /*0df0*/  FFMA R4, R25.reuse, R23, R4 ;  /* 0x0000001719047223 */ /* 0x040fe20000000004 */
[C---:B------:R-:W-:Y:S01]  /*0e00*/  FFMA R22, R25.reuse, R22, R29 ;  /* 0x0000001619167223 */ /* 0x040fe2000000001d */
[----:B------:R-:W-:Y:S01]  /*0e10*/  FFMA R28, R25, R15, R28 ;  /* 0x0000000f191c7223 */ /* 0x000fe2000000001c */
[----:B------:R-:W-:-:S02]  /*0e20*/  I2FP.F32.U32 R8, R8 ;  /* 0x0000000800087245 */ /* 0x000fc40000201000 */
[----:B------:R-:W-:Y:S02]  /*0e30*/  I2FP.F32.U32 R9, R9 ;  /* 0x0000000900097245 */ /* 0x000fe40000201000 */
[----:B0-----:R-:W-:Y:S01]  /*0e40*/  I2FP.F32.U32 R6, R5 ;  /* 0x0000000500067245 */ /* 0x001fe20000201000 */
[----:B------:R-:W-:Y:S01]  /*0e50*/  VIADD R10, R10, 0x4 ;  /* 0x000000040a0a7836 */ /* 0x000fe20000000000 */
[----:B---3--:R-:W-:Y:S01]  /*0e60*/  I2FP.F32.U32 R7, R18 ;  /* 0x0000001200077245 */ /* 0x008fe20000201000 */
[----:B--2---:R-:W-:-:S04]  /*0e70*/  FFMA R3, R27, R26, R4 ;  /* 0x0000001a1b037223 */ /* 0x004fc80000000004 */
[C---:B------:R-:W-:Y:S01]  /*0e80*/  FFMA R7, R27.reuse, R7, R22 ;  /* 0x000000071b077223 */ /* 0x040fe20000000016 */
[----:B------:R-:W-:Y:S01]  /*0e90*/  FFMA R27, R27, R8, R28 ;  /* 0x000000081b1b7223 */ /* 0x000fe2000000001c */
[----:B------:R-:W-:Y:S01]  /*0ea0*/  I2FP.F32.U32 R4, R20 ;  /* 0x0000001400047245 */ /* 0x000fe20000201000 */
[----:B------:R-:W-:-:S04]  /*0eb0*/  FFMA R20, R2, R9, R3 ;  /* 0x0000000902147223 */ /* 0x000fc80000000003 */
[C---:B------:R-:W-:Y:S01]  /*0ec0*/  FFMA R29, R2.reuse, R4, R7 ;  /* 0x00000004021d7223 */ /* 0x040fe20000000007 */
[----:B------:R-:W-:-:S07]  /*0ed0*/  FFMA R28, R2, R6, R27 ;  /* 0x00000006021c7223 */ /* 0x000fce000000001b */
.L_x_28:
[----:B------:R-:W-:Y:S05]  /*0ee0*/  BRA.U !UP2, `(.L_x_27) ;  /* 0x000000010afc7547 */ /* 0x000fea000b800000 */
[----:B------:R-:W-:Y:S02]  /*0ef0*/  UISETP.NE.AND UP1, UPT, UR8, 0x1, UPT ;  /* 0x000000010800788c */ /* 0x000fe4000bf25270 */
[----:B------:R-:W-:-:S07]  /*0f00*/  ULOP3.LUT UP2, URZ, UR14, 0x1, URZ, 0xc0, !UPT ;  /* 0x000000010eff7892 */ /* 0x000fce000f84c0ff */
[----:B------:R-:W-:Y:S05]  /*0f10*/  BRA.U !UP1, `(.L_x_29) ;  /* 0x0000000109a07547 */ /* 0x000fea000b800000 */
[----:B------:R-:W0:Y:S01]  /*0f20*/  LDC.64 R8, c[0x0][0x380] ;  /* 0x0000e000ff087b82 */ /* 0x000e220000000a00 */
[----:B------:R-:W1:Y:S01]  /*0f30*/  LDCU UR9, c[0x0][0x388] ;  /* 0x00007100ff0977ac */ /* 0x000e620008000800 */
[----:B------:R-:W-:Y:S01]  /*0f40*/  IADD3 R2, PT, PT, R13, R10, RZ ;  /* 0x0000000a0d027210 */ /* 0x000fe20007ffe0ff */
[----:B------:R-:W-:-:S03]  /*0f50*/  VIADD R17, R10, UR13 ;  /* 0x0000000d0a117c36 */ /* 0x000fc60008000000 */
[----:B------:R-:W-:Y:S02]  /*0f60*/  VIMNMX R3, PT, PT, RZ, R2, !PT ;  /* 0x00000002ff037248 */ /* 0x000fe40007fe0100 */
[----:B------:R-:W2:Y:S01]  /*0f70*/  LDC.64 R6, c[0x0][0x390] ;  /* 0x0000e400ff067b82 */ /* 0x000ea20000000a00 */
[----:B------:R-:W-:Y:S02]  /*0f80*/  VIADDMNMX R2, R2, 0x1, RZ, !PT ;  /* 0x0000000102027846 */ /* 0x000fe400078001ff */
[----:B------:R-:W-:Y:S02]  /*0f90*/  VIMNMX R3, PT, PT, R3, UR6, PT ;  /* 0x0000000603037c48 */ /* 0x000fe4000bfe0100 */
[----:B------:R-:W-:-:S03]  /*0fa0*/  VIMNMX R15, PT, PT, R2, UR6, PT ;  /* 0x00000006020f7c48 */ /* 0x000fc6000bfe0100 */
[----:B------:R-:W3:Y:S01]  /*0fb0*/  LDC.64 R4, c[0x0][0x390] ;  /* 0x0000e400ff047b82 */ /* 0x000ee20000000a00 */
[C---:B-1----:R-:W-:Y:S02]  /*0fc0*/  IMAD R3, R14.reuse, UR9, R3 ;  /* 0x000000090e037c24 */ /* 0x042fe4000f8e0203 */
[----:B------:R-:W-:Y:S01]  /*0fd0*/  IMAD R19, R14, UR9, R15 ;  /* 0x000000090e137c24 */ /* 0x000fe2000f8e020f */
[----:B------:R-:W-:Y:S01]  /*0fe0*/  IADD3 R15, P0, PT, R10, UR13, RZ ;  /* 0x0000000d0a0f7c10 */ /* 0x000fe2000ff1e0ff */
[----:B0-----:R-:W-:-:S03]  /*0ff0*/  IMAD.WIDE R2, R3, 0x3, R8 ;  /* 0x0000000303027825 */ /* 0x001fc600078e0208 */
[----:B------:R-:W-:Y:S01]  /*1000*/  IADD3.X R22, PT, PT, RZ, RZ, RZ, P0, !PT ;  /* 0x000000ffff167210 */ /* 0x000fe200007fe4ff */
[----:B------:R-:W-:Y:S01]  /*1010*/  IMAD.WIDE R8, R19, 0x3, R8 ;  /* 0x0000000313087825 */ /* 0x000fe200078e0208 */
[----:B------:R-:W4:Y:S03]  /*1020*/  LDG.E.U8 R16, desc[UR10][R2.64+0x1] ;  /* 0x0000010a02107981 */ /* 0x000f26000c1e1100 */
[----:B--2---:R-:W-:Y:S01]  /*1030*/  IMAD.WIDE.U32 R6, R17, 0x4, R6 ;  /* 0x0000000411067825 */ /* 0x004fe200078e0006 */
[----:B------:R-:W2:Y:S04]  /*1040*/  LDG.E.U8 R18, desc[UR10][R2.64+0x2] ;  /* 0x0000020a02127981 */ /* 0x000ea8000c1e1100 */
[----:B------:R-:W5:Y:S01]  /*1050*/  LDG.E.U8 R17, desc[UR10][R2.64] ;  /* 0x0000000a02117981 */ /* 0x000f62000c1e1100 */
[----:B---3--:R-:W-:-:S03]  /*1060*/  LEA R4, P0, R15, R4, 0x2 ;  /* 0x000000040f047211 */ /* 0x008fc600078010ff */
[----:B------:R-:W3:Y:S01]  /*1070*/  LDG.E.U8 R19, desc[UR10][R8.64+0x1] ;  /* 0x0000010a08137981 */ /* 0x000ee2000c1e1100 */
[----:B------:R-:W-:-:S03]  /*1080*/  LEA.HI.X R5, R15, R5, R22, 0x2, P0 ;  /* 0x000000050f057211 */ /* 0x000fc600000f1416 */
[----:B------:R-:W3:Y:S04]  /*1090*/  LDG.E.U8 R21, desc[UR10][R8.64+0x2] ;  /* 0x0000020a08157981 */ /* 0x000ee8000c1e1100 */
[----:B------:R-:W3:Y:S04]  /*10a0*/  LDG.E.U8 R15, desc[UR10][R8.64] ;  /* 0x0000000a080f7981 */ /* 0x000ee8000c1e1100 */
[----:B------:R-:W3:Y:S04]  /*10b0*/  LDG.E R7, desc[UR10][R6.64] ;  /* 0x0000000a06077981 */ /* 0x000ee8000c1e1900 */
[----:B------:R-:W3:Y:S01]  /*10c0*/  LDG.E R4, desc[UR10][R4.64+0x4] ;  /* 0x0000040a04047981 */ /* 0x000ee2000c1e1900 */
[----:B------:R-:W-:Y:S01]  /*10d0*/  VIADD R10, R10, 0x2 ;  /* 0x000000020a0a7836 */ /* 0x000fe20000000000 */
[----:B----4-:R-:W-:-:S02]  /*10e0*/  I2FP.F32.U32 R16, R16 ;  /* 0x0000001000107245 */ /* 0x010fc40000201000 */
[----:B--2---:R-:W-:Y:S02]  /*10f0*/  I2FP.F32.U32 R18, R18 ;  /* 0x0000001200127245 */ /* 0x004fe40000201000 */
[----:B-----5:R-:W-:Y:S02]  /*1100*/  I2FP.F32.U32 R17, R17 ;  /* 0x0000001100117245 */ /* 0x020fe40000201000 */
[----:B---3--:R-:W-:Y:S02]  /*1110*/  I2FP.F32.U32 R19, R19 ;  /* 0x0000001300137245 */ /* 0x008fe40000201000 */
[----:B------:R-:W-:Y:S02]  /*1120*/  I2FP.F32.U32 R21, R21 ;  /* 0x0000001500157245 */ /* 0x000fe40000201000 */
[----:B------:R-:W-:Y:S01]  /*1130*/  I2FP.F32.U32 R15, R15 ;  /* 0x0000000f000f7245 */ /* 0x000fe20000201000 */
[C---:B------:R-:W-:Y:S01]  /*1140*/  FFMA R17, R7.reuse, R17, R20 ;  /* 0x0000001107117223 */ /* 0x040fe20000000014 */
[C---:B------:R-:W-:Y:S01]  /*1150*/  FFMA R16, R7.reuse, R16, R29 ;  /* 0x0000001007107223 */ /* 0x040fe2000000001d */
[----:B------:R-:W-:-:S02]  /*1160*/  FFMA R18, R7, R18, R28 ;  /* 0x0000001207127223 */ /* 0x000fc4000000001c */
[C---:B------:R-:W-:Y:S01]  /*1170*/  FFMA R20, R4.reuse, R15, R17 ;  /* 0x0000000f04147223 */ /* 0x040fe20000000011 */
[C---:B------:R-:W-:Y:S01]  /*1180*/  FFMA R29, R4.reuse, R19, R16 ;  /* 0x00000013041d7223 */ /* 0x040fe20000000010 */
[----:B------:R-:W-:-:S07]  /*1190*/  FFMA R28, R4, R21, R18 ;  /* 0x00000015041c7223 */ /* 0x000fce0000000012 */
.L_x_29:
[----:B------:R-:W-:Y:S05]  /*11a0*/  BRA.U !UP2, `(.L_x_27) ;  /* 0x000000010a4c7547 */ /* 0x000fea000b800000 */
[----:B------:R-:W0:Y:S01]  /*11b0*/  LDC.64 R4, c[0x0][0x380] ;  /* 0x0000e000ff047b82 */ /* 0x000e220000000a00 */
[----:B------:R-:W1:Y:S01]  /*11c0*/  LDCU UR9, c[0x0][0x388] ;  /* 0x00007100ff0977ac */ /* 0x000e620008000800 */
[----:B------:R-:W-:-:S04]  /*11d0*/  VIADDMNMX R6, R13, R10, RZ, !PT ;  /* 0x0000000a0d067246 */ /* 0x000fc800078001ff */
[----:B------:R-:W-:Y:S02]  /*11e0*/  VIMNMX R7, PT, PT, R6, UR6, PT ;  /* 0x0000000606077c48 */ /* 0x000fe4000bfe0100 */
[----:B------:R-:W2:Y:S03]  /*11f0*/  LDC.64 R2, c[0x0][0x390] ;  /* 0x0000e400ff027b82 */ /* 0x000ea60000000a00 */
[----:B-1----:R-:W-:Y:S01]  /*1200*/  IMAD R9, R14, UR9, R7 ;  /* 0x000000090e097c24 */ /* 0x002fe2000f8e0207 */
[----:B------:R-:W-:-:S03]  /*1210*/  IADD3 R7, PT, PT, R10, UR13, RZ ;  /* 0x0000000d0a077c10 */ /* 0x000fc6000fffe0ff */
[----:B0-----:R-:W-:-:S05]  /*1220*/  IMAD.WIDE R4, R9, 0x3, R4 ;  /* 0x0000000309047825 */ /* 0x001fca00078e0204 */
[----:B------:R-:W3:Y:S01]  /*1230*/  LDG.E.U8 R6, desc[UR10][R4.64] ;  /* 0x0000000a04067981 */ /* 0x000ee2000c1e1100 */
[----:B--2---:R-:W-:-:S03]  /*1240*/  IMAD.WIDE.U32 R2, R7, 0x4, R2 ;  /* 0x0000000407027825 */ /* 0x004fc600078e0002 */
[----:B------:R-:W2:Y:S04]  /*1250*/  LDG.E.U8 R8, desc[UR10][R4.64+0x2] ;  /* 0x0000020a04087981 */ /* 0x000ea8000c1e1100 */
[----:B------:R-:W4:Y:S04]  /*1260*/  LDG.E.U8 R7, desc[UR10][R4.64+0x1] ;  /* 0x0000010a04077981 */ /* 0x000f28000c1e1100 */
[----:B------:R-:W5:Y:S01]  /*1270*/  LDG.E R3, desc[UR10][R2.64] ;  /* 0x0000000a02037981 */ /* 0x000f62000c1e1900 */
[----:B---3--:R-:W-:Y:S02]  /*1280*/  I2FP.F32.U32 R6, R6 ;  /* 0x0000000600067245 */ /* 0x008fe40000201000 */
[----:B----4-:R-:W-:-:S02]  /*1290*/  I2FP.F32.U32 R10, R7 ;  /* 0x00000007000a7245 */ /* 0x010fc40000201000 */
[----:B--2---:R-:W-:Y:S01]  /*12a0*/  I2FP.F32.U32 R7, R8 ;  /* 0x0000000800077245 */ /* 0x004fe20000201000 */
[C---:B-----5:R-:W-:Y:S02]  /*12b0*/  FFMA R20, R3.reuse, R6, R20 ;  /* 0x0000000603147223 */ /* 0x060fe40000000014 */
[C---:B------:R-:W-:Y:S02]  /*12c0*/  FFMA R29, R3.reuse, R10, R29 ;  /* 0x0000000a031d7223 */ /* 0x040fe4000000001d */
[----:B------:R-:W-:-:S07]  /*12d0*/  FFMA R28, R3, R7, R28 ;  /* 0x00000007031c7223 */ /* 0x000fce000000001c */
.L_x_27:
[----:B------:R-:W-:Y:S05]  /*12e0*/  BRA.U UP0, `(.L_x_30) ;  /* 0xffffffed00c07547 */ /* 0x000fea000b83ffff */
.L_x_24:
[----:B------:R-:W0:Y:S01]  /*12f0*/  LDC.64 R2, c[0x0][0x3a0] ;  /* 0x0000e800ff027b82 */ /* 0x000e220000000a00 */
[----:B------:R-:W1:Y:S01]  /*1300*/  LDCU UR4, c[0x0][0x388] ;  /* 0x00007100ff0477ac */ /* 0x000e620008000800 */
[----:B------:R-:W2:Y:S08]  /*1310*/  F2I.U32.TRUNC.NTZ R5, R20 ;  /* 0x0000001400057305 */ /* 0x000eb0000020f000 */
[----:B------:R-:W3:Y:S08]  /*1320*/  F2I.U32.TRUNC.NTZ R29, R29 ;  /* 0x0000001d001d7305 */ /* 0x000ef0000020f000 */
[----:B------:R-:W4:Y:S01]  /*1330*/  F2I.U32.TRUNC.NTZ R7, R28 ;  /* 0x0000001c00077305 */ /* 0x000f22000020f000 */
[----:B-1----:R-:W-:-:S04]  /*1340*/  IMAD R11, R0, UR4, R11 ;  /* 0x00000004000b7c24 */ /* 0x002fc8000f8e020b */
[----:B0-----:R-:W-:-:S05]  /*1350*/  IMAD.WIDE R2, R11, 0x3, R2 ;  /* 0x000000030b027825 */ /* 0x001fca00078e0202 */
[----:B--2---:R-:W-:Y:S04]  /*1360*/  STG.E.U8 desc[UR10][R2.64], R5 ;  /* 0x0000000502007986 */ /* 0x004fe8000c10110a */
[----:B---3--:R-:W-:Y:S04]  /*1370*/  STG.E.U8 desc[UR10][R2.64+0x1], R29 ;  /* 0x0000011d02007986 */ /* 0x008fe8000c10110a */
[----:B----4-:R-:W-:Y:S01]  /*1380*/  STG.E.U8 desc[UR10][R2.64+0x2], R7 ;  /* 0x0000020702007986 */ /* 0x010fe2000c10110a */
[----:B------:R-:W-:Y:S05]  /*1390*/  EXIT ;  /* 0x000000000000794d */ /* 0x000fea0003800000 */
.L_x_31:
        /* <DEDUP_REMOVED lines=14> */
.L_x_34:


//--------------------- .nv.shared._Z14blurImgKernel3P6uchar3iiiS0_ --------------------------
	.section	.nv.shared._Z14blurImgKernel3P6uchar3iiiS0_,"aw",@nobits
	.sectionflags	@""
	.align	16
	.zero		1024


//--------------------- .nv.shared.reserved.0     --------------------------
	.section	.nv.shared.reserved.0,"aw",@nobits
	.weak		__nv_reservedSMEM_offset_0_alias
	.size		__nv_reservedSMEM_offset_0_alias, 0, 64
	.other		__nv_reservedSMEM_offset_0_alias,@"STO_CUDA_RESERVED_SHARED STV_DEFAULT"
__nv_reservedSMEM_offset_0_alias:
	.zero		0
	.zero		64


//--------------------- .nv.shared._Z14blurImgKernel2P6uchar3iiPfiS0_ --------------------------
	.section	.nv.shared._Z14blurImgKernel2P6uchar3iiPfiS0_,"aw",@nobits
	.sectionflags	@""
	.align	16
	.zero		1024


//--------------------- .nv.shared._Z14blurImgKernel1P6uchar3iiPfiS0_ --------------------------
	.section	.nv.shared._Z14blurImgKernel1P6uchar3iiPfiS0_,"aw",@nobits
	.sectionflags	@""
	.align	16
	.zero		1024


//--------------------- .nv.constant0._Z14blurImgKernel3P6uchar3iiiS0_ --------------------------
	.section	.nv.constant0._Z14blurImgKernel3P6uchar3iiiS0_,"a",@progbits
	.sectionflags	@""
	.align	4
.nv.constant0._Z14blurImgKernel3P6uchar3iiiS0_:
	.zero		928


//--------------------- .nv.constant0._Z14blurImgKernel2P6uchar3iiPfiS0_ --------------------------
	.section	.nv.constant0._Z14blurImgKernel2P6uchar3iiPfiS0_,"a",@progbits
	.sectionflags	@""
	.align	4
.nv.constant0._Z14blurImgKernel2P6uchar3iiPfiS0_:
	.zero		936


//--------------------- .nv.constant0._Z14blurImgKernel1P6uchar3iiPfiS0_ --------------------------
	.section	.nv.constant0._Z14blurImgKernel1P6uchar3iiPfiS0_,"a",@progbits
	.sectionflags	@""
	.align	4
.nv.constant0._Z14blurImgKernel1P6uchar3iiPfiS0_:
	.zero		936


//--------------------- SYMBOLS --------------------------

	.type		.nv.reservedSmem.offset0,@object
	.size		.nv.reservedSmem.offset0,0x4
	.type		.nv.reservedSmem.cap,@object
	.size		.nv.reservedSmem.cap,0x4
